def matmul_kernel(
    a_ptr,
    b_ptr,
    c_ptr,
    M,
    N,
    K,
    stride_am,
    stride_ak,
    stride_bk,
    stride_bn,
    stride_cm,
    stride_cn,
    BLOCK_M: tl.constexpr,
    BLOCK_N: tl.constexpr,
    BLOCK_K: tl.constexpr,
    GROUP_M: tl.constexpr,
):
    pid = tl.program_id(axis=0)
    num_pid_m = tl.cdiv(M, BLOCK_M)
    num_pid_n = tl.cdiv(N, BLOCK_N)
    num_pid_in_group = GROUP_M * num_pid_n
    group_id = pid // num_pid_in_group
    first_pid_m = group_id * GROUP_M
    group_size_m = min(num_pid_m - first_pid_m, GROUP_M)
    pid_m = first_pid_m + ((pid % num_pid_in_group) % group_size_m)
    pid_n = (pid % num_pid_in_group) // group_size_m

    offs_am = (pid_m * BLOCK_M + tl.arange(0, BLOCK_M)) % M
    offs_bn = (pid_n * BLOCK_N + tl.arange(0, BLOCK_N)) % N
    offs_k = tl.arange(0, BLOCK_K)
    a_ptrs = a_ptr + offs_am[:, None] * stride_am + offs_k[None, :] * stride_ak
    b_ptrs = b_ptr + offs_k[:, None] * stride_bk + offs_bn[None, :] * stride_bn

    acc = tl.zeros((BLOCK_M, BLOCK_N), dtype=tl.float32)
    for kk in range(0, tl.cdiv(K, BLOCK_K)):
        a = tl.load(a_ptrs, mask=offs_k[None, :] < K - kk * BLOCK_K, other=0.0)
        b = tl.load(b_ptrs, mask=offs_k[:, None] < K - kk * BLOCK_K, other=0.0)
        acc = tl.dot(a, b, acc)
        a_ptrs += BLOCK_K * stride_ak
        b_ptrs += BLOCK_K * stride_bk

    c = acc.to(c_ptr.dtype.element_ty)
    offs_cm = pid_m * BLOCK_M + tl.arange(0, BLOCK_M)
    offs_cn = pid_n * BLOCK_N + tl.arange(0, BLOCK_N)
    c_ptrs = c_ptr + offs_cm[:, None] * stride_cm + offs_cn[None, :] * stride_cn
    mask = (offs_cm[:, None] < M) & (offs_cn[None, :] < N)
    tl.store(c_ptrs, c, mask=mask)

# config = {"BLOCK_K": 128, "BLOCK_M": 32, "BLOCK_N": 32, "GROUP_M": 8, "arch": "sm_100", "dtype": "fp8e4m3", "num_ctas": 1, "num_stages": 2, "num_warps": 2}
# arch = sm_100


// ===== COMPILED SASS (sm_100a) =====

	.target	sm_100a

	.elftype	@"ET_EXEC"


//--------------------- .note.nv.tkinfo           --------------------------
	.section	.note.nv.tkinfo,"",@"SHT_NOTE"
	.sectionflags	@"SHF_NOTE_NV_TKINFO"
	.tkinfo
        /*0018*/ 	.word	0x00000081
        /*0030*/ 	.string	""
        /*0030*/ 	.string	"ptxas-blackwell"
        /*0030*/ 	.string	"Cuda compilation tools, release 12.9, V12.9.86"
        /*0030*/ 	.string	"Build cuda_12.9.r12.9/compiler.36037853_0"
        /*0030*/ 	.string	"-v  -suppress-debug-info  -lineinfo  -arch sm_100a "



//--------------------- .note.nv.cuver            --------------------------
	.section	.note.nv.cuver,"",@"SHT_NOTE"
	.sectionflags	@"SHF_NOTE_NV_CUVER"
        /*0018*/ 	.short	0x0001
        /*001a*/ 	.short	0x0064
        /*001c*/ 	.short	0x0001
        /*001e*/ 	.short	0x0000
        /*0020*/ 	.short	0x0001
        /*0022*/ 	.short	0x0000


//--------------------- .nv.info                  --------------------------
	.section	.nv.info,"",@"SHT_CUDA_INFO"
	.align	4


	//----- nvinfo : EIATTR_REGCOUNT
	.align		4
        /*0000*/ 	.byte	0x04, 0x2f
        /*0002*/ 	.short	(.L_1 - .L_0)
	.align		4
.L_0:
        /*0004*/ 	.word	index@(matmul_kernel)
        /*0008*/ 	.word	0x000000ff


	//----- nvinfo : EIATTR_FRAME_SIZE
	.align		4
.L_1:
        /*000c*/ 	.byte	0x04, 0x11
        /*000e*/ 	.short	(.L_3 - .L_2)
	.align		4
.L_2:
        /*0010*/ 	.word	index@(matmul_kernel)
        /*0014*/ 	.word	0x000001a8


	//----- nvinfo : EIATTR_MIN_STACK_SIZE
	.align		4
.L_3:
        /*0018*/ 	.byte	0x04, 0x12
        /*001a*/ 	.short	(.L_5 - .L_4)
	.align		4
.L_4:
        /*001c*/ 	.word	index@(matmul_kernel)
        /*0020*/ 	.word	0x000001a8
.L_5:


//--------------------- .nv.info.matmul_kernel    --------------------------
	.section	.nv.info.matmul_kernel,"",@"SHT_CUDA_INFO"
	.sectionflags	@""
	.align	4


	//----- nvinfo : EIATTR_CUDA_API_VERSION
	.align		4
        /*0000*/ 	.byte	0x04, 0x37
        /*0002*/ 	.short	(.L_7 - .L_6)
.L_6:
        /*0004*/ 	.word	0x00000081


	//----- nvinfo : EIATTR_KPARAM_INFO
	.align		4
.L_7:
        /*0008*/ 	.byte	0x04, 0x17
        /*000a*/ 	.short	(.L_9 - .L_8)
.L_8:
        /*000c*/ 	.word	0x00000000
        /*0010*/ 	.short	0x000d
        /*0012*/ 	.short	0x0048
        /*0014*/ 	.byte	0x00, 0xf4, 0x21, 0x00


	//----- nvinfo : EIATTR_KPARAM_INFO
	.align		4
.L_9:
        /*0018*/ 	.byte	0x04, 0x17
        /*001a*/ 	.short	(.L_11 - .L_10)
.L_10:
        /*001c*/ 	.word	0x00000000
        /*0020*/ 	.short	0x000c
        /*0022*/ 	.short	0x0040
        /*0024*/ 	.byte	0x00, 0xf4, 0x21, 0x00


	//----- nvinfo : EIATTR_KPARAM_INFO
	.align		4
.L_11:
        /*0028*/ 	.byte	0x04, 0x17
        /*002a*/ 	.short	(.L_13 - .L_12)
.L_12:
        /*002c*/ 	.word	0x00000000
        /*0030*/ 	.short	0x000b
        /*0032*/ 	.short	0x0038
        /*0034*/ 	.byte	0x00, 0xf0, 0x11, 0x00


	//----- nvinfo : EIATTR_KPARAM_INFO
	.align		4
.L_13:
        /*0038*/ 	.byte	0x04, 0x17
        /*003a*/ 	.short	(.L_15 - .L_14)
.L_14:
        /*003c*/ 	.word	0x00000000
        /*0040*/ 	.short	0x000a
        /*0042*/ 	.short	0x0034
        /*0044*/ 	.byte	0x00, 0xf0, 0x11, 0x00


	//----- nvinfo : EIATTR_KPARAM_INFO
	.align		4
.L_15:
        /*0048*/ 	.byte	0x04, 0x17
        /*004a*/ 	.short	(.L_17 - .L_16)
.L_16:
        /*004c*/ 	.word	0x00000000
        /*0050*/ 	.short	0x0009
        /*0052*/ 	.short	0x0030
        /*0054*/ 	.byte	0x00, 0xf0, 0x11, 0x00


	//----- nvinfo : EIATTR_KPARAM_INFO
	.align		4
.L_17:
        /*0058*/ 	.byte	0x04, 0x17
        /*005a*/ 	.short	(.L_19 - .L_18)
.L_18:
        /*005c*/ 	.word	0x00000000
        /*0060*/ 	.short	0x0008
        /*0062*/ 	.short	0x002c
        /*0064*/ 	.byte	0x00, 0xf0, 0x11, 0x00


	//----- nvinfo : EIATTR_KPARAM_INFO
	.align		4
.L_19:
        /*0068*/ 	.byte	0x04, 0x17
        /*006a*/ 	.short	(.L_21 - .L_20)
.L_20:
        /*006c*/ 	.word	0x00000000
        /*0070*/ 	.short	0x0007
        /*0072*/ 	.short	0x0028
        /*0074*/ 	.byte	0x00, 0xf0, 0x11, 0x00


	//----- nvinfo : EIATTR_KPARAM_INFO
	.align		4
.L_21:
        /*0078*/ 	.byte	0x04, 0x17
        /*007a*/ 	.short	(.L_23 - .L_22)
.L_22:
        /*007c*/ 	.word	0x00000000
        /*0080*/ 	.short	0x0006
        /*0082*/ 	.short	0x0024
        /*0084*/ 	.byte	0x00, 0xf0, 0x11, 0x00


	//----- nvinfo : EIATTR_KPARAM_INFO
	.align		4
.L_23:
        /*0088*/ 	.byte	0x04, 0x17
        /*008a*/ 	.short	(.L_25 - .L_24)
.L_24:
        /*008c*/ 	.word	0x00000000
        /*0090*/ 	.short	0x0005
        /*0092*/ 	.short	0x0020
        /*0094*/ 	.byte	0x00, 0xf0, 0x11, 0x00


	//----- nvinfo : EIATTR_KPARAM_INFO
	.align		4
.L_25:
        /*0098*/ 	.byte	0x04, 0x17
        /*009a*/ 	.short	(.L_27 - .L_26)
.L_26:
        /*009c*/ 	.word	0x00000000
        /*00a0*/ 	.short	0x0004
        /*00a2*/ 	.short	0x001c
        /*00a4*/ 	.byte	0x00, 0xf0, 0x11, 0x00


	//----- nvinfo : EIATTR_KPARAM_INFO
	.align		4
.L_27:
        /*00a8*/ 	.byte	0x04, 0x17
        /*00aa*/ 	.short	(.L_29 - .L_28)
.L_28:
        /*00ac*/ 	.word	0x00000000
        /*00b0*/ 	.short	0x0003
        /*00b2*/ 	.short	0x0018
        /*00b4*/ 	.byte	0x00, 0xf0, 0x11, 0x00


	//----- nvinfo : EIATTR_KPARAM_INFO
	.align		4
.L_29:
        /*00b8*/ 	.byte	0x04, 0x17
        /*00ba*/ 	.short	(.L_31 - .L_30)
.L_30:
        /*00bc*/ 	.word	0x00000000
        /*00c0*/ 	.short	0x0002
        /*00c2*/ 	.short	0x0010
        /*00c4*/ 	.byte	0x00, 0xf4, 0x21, 0x00


	//----- nvinfo : EIATTR_KPARAM_INFO
	.align		4
.L_31:
        /*00c8*/ 	.byte	0x04, 0x17
        /*00ca*/ 	.short	(.L_33 - .L_32)
.L_32:
        /*00cc*/ 	.word	0x00000000
        /*00d0*/ 	.short	0x0001
        /*00d2*/ 	.short	0x0008
        /*00d4*/ 	.byte	0x00, 0xf4, 0x21, 0x00


	//----- nvinfo : EIATTR_KPARAM_INFO
	.align		4
.L_33:
        /*00d8*/ 	.byte	0x04, 0x17
        /*00da*/ 	.short	(.L_35 - .L_34)
.L_34:
        /*00dc*/ 	.word	0x00000000
        /*00e0*/ 	.short	0x0000
        /*00e2*/ 	.short	0x0000
        /*00e4*/ 	.byte	0x00, 0xf4, 0x21, 0x00


	//----- nvinfo : EIATTR_SPARSE_MMA_MASK
	.align		4
.L_35:
        /*00e8*/ 	.byte	0x03, 0x50
        /*00ea*/ 	.short	0x0000


	//----- nvinfo : EIATTR_MAXREG_COUNT
	.align		4
        /*00ec*/ 	.byte	0x03, 0x1b
        /*00ee*/ 	.short	0x00ff


	//----- nvinfo : EIATTR_NUM_BARRIERS
	.align		4
        /*00f0*/ 	.byte	0x02, 0x4c
        /*00f2*/ 	.byte	0x01
	.zero		1


	//----- nvinfo : EIATTR_ANNOTATIONS
	.align		4
        /*00f4*/ 	.byte	0x04, 0x55
        /*00f6*/ 	.short	(.L_37 - .L_36)


	//   ....[0]....
.L_36:
        /*00f8*/ 	.word	0x00000001
        /*00fc*/ 	.byte	0xc0, 0x05, 0x00, 0x00, 0x01, 0x00, 0x00, 0x00, 0x90, 0x25, 0x00, 0x00, 0x01, 0x00, 0x00, 0x00
        /* <DEDUP_REMOVED lines=104> */
        /*078c*/ 	.byte	0xd0, 0x76, 0x00, 0x00, 0x01, 0x00, 0x00, 0x00, 0x90, 0x93, 0x00, 0x00


	//----- nvinfo : EIATTR_VRC_CTA_INIT_COUNT
	.align		4
.L_37:
        /*0798*/ 	.byte	0x02, 0x4a
	.zero		1
	.zero		1


	//----- nvinfo : EIATTR_EXIT_INSTR_OFFSETS
	.align		4
        /*079c*/ 	.byte	0x04, 0x1c
        /*079e*/ 	.short	(.L_39 - .L_38)


	//   ....[0]....
.L_38:
        /*07a0*/ 	.word	0x00009fa0


	//   ....[1]....
        /*07a4*/ 	.word	0x00009fd0


	//----- nvinfo : EIATTR_REQNTID
	.align		4
.L_39:
        /*07a8*/ 	.byte	0x04, 0x10
        /*07aa*/ 	.short	(.L_41 - .L_40)
.L_40:
        /*07ac*/ 	.word	0x00000040
        /*07b0*/ 	.word	0x00000001
        /*07b4*/ 	.word	0x00000001


	//----- nvinfo : EIATTR_CBANK_PARAM_SIZE
	.align		4
.L_41:
        /*07b8*/ 	.byte	0x03, 0x19
        /*07ba*/ 	.short	0x0050


	//----- nvinfo : EIATTR_PARAM_CBANK
	.align		4
        /*07bc*/ 	.byte	0x04, 0x0a
        /*07be*/ 	.short	(.L_43 - .L_42)
	.align		4
.L_42:
        /*07c0*/ 	.word	index@(.nv.constant0.matmul_kernel)
        /*07c4*/ 	.short	0x0380
        /*07c6*/ 	.short	0x0050


	//----- nvinfo : EIATTR_SW_WAR
	.align		4
.L_43:
        /*07c8*/ 	.byte	0x04, 0x36
        /*07ca*/ 	.short	(.L_45 - .L_44)
.L_44:
        /*07cc*/ 	.word	0x00000008
.L_45:


//--------------------- .nv.compat                --------------------------
	.section	.nv.compat,"",@"SHT_CUDA_COMPAT_INFO"
	.align	4
        /*0000*/ 	.byte	0x02, 0x02, 0x02, 0x00, 0x02, 0x05, 0x05, 0x00, 0x02, 0x03, 0x00, 0x00, 0x02, 0x06, 0x01, 0x00


//--------------------- .nv.callgraph             --------------------------
	.section	.nv.callgraph,"",@"SHT_CUDA_CALLGRAPH"
	.align	4
	.sectionentsize	8
	.align		4
        /*0000*/ 	.word	0x00000000
	.align		4
        /*0004*/ 	.word	0xffffffff
	.align		4
        /*0008*/ 	.word	0x00000000
	.align		4
        /*000c*/ 	.word	0xfffffffe
	.align		4
        /*0010*/ 	.word	0x00000000
	.align		4
        /*0014*/ 	.word	0xfffffffd
	.align		4
        /*0018*/ 	.word	0x00000000
	.align		4
        /*001c*/ 	.word	0xfffffffc


//--------------------- .text.matmul_kernel       --------------------------
	.section	.text.matmul_kernel,"ax",@progbits
	.align	128
        .global         matmul_kernel
        .type           matmul_kernel,@function
        .size           matmul_kernel,(.L_x_3 - matmul_kernel)
        .other          matmul_kernel,@"STO_CUDA_ENTRY STV_DEFAULT"
matmul_kernel:
.text.matmul_kernel:
[----:B------:R-:W0:Y:S08]  /*0000*/  LDC R1, c[0x0][0x37c] ;  /* 0x0000df00ff017b82 */ /* 0x000e300000000800 */
[----:B------:R-:W1:Y:S01]  /*0010*/  LDC.64 R30, c[0x0][0x398] ;  /* 0x0000e600ff1e7b82 */ /* 0x000e620000000a00 */
[----:B------:R-:W2:Y:S01]  /*0020*/  S2R R5, SR_CTAID.X ;  /* 0x0000000000057919 */ /* 0x000ea20000002500 */
[----:B------:R-:W3:Y:S01]  /*0030*/  LDCU UR4, c[0x0][0x3a0] ;  /* 0x00007400ff0477ac */ /* 0x000ee20008000800 */
[----:B0-----:R-:W-:Y:S01]  /*0040*/  VIADD R1, R1, 0xfffffe58 ;  /* 0xfffffe5801017836 */ /* 0x001fe20000000000 */
[----:B------:R-:W-:Y:S01]  /*0050*/  CS2R R84, SRZ ;  /* 0x0000000000547805 */ /* 0x000fe2000001ff00 */
[----:B------:R-:W0:Y:S01]  /*0060*/  S2R R57, SR_TID.X ;  /* 0x0000000000397919 */ /* 0x000e220000002100 */
[----:B------:R-:W-:-:S02]  /*0070*/  CS2R R86, SRZ ;  /* 0x0000000000567805 */ /* 0x000fc4000001ff00 */
[----:B------:R-:W-:Y:S01]  /*0080*/  CS2R R80, SRZ ;  /* 0x0000000000507805 */ /* 0x000fe2000001ff00 */
[----:B------:R-:W4:Y:S01]  /*0090*/  S2UR UR6, SR_CgaCtaId ;  /* 0x00000000000679c3 */ /* 0x000f220000008800 */
[----:B------:R-:W-:Y:S02]  /*00a0*/  CS2R R82, SRZ ;  /* 0x0000000000527805 */ /* 0x000fe4000001ff00 */
[----:B------:R-:W-:Y:S02]  /*00b0*/  CS2R R68, SRZ ;  /* 0x0000000000447805 */ /* 0x000fe4000001ff00 */
[----:B------:R-:W-:Y:S02]  /*00c0*/  CS2R R70, SRZ ;  /* 0x0000000000467805 */ /* 0x000fe4000001ff00 */
[----:B------:R-:W-:Y:S02]  /*00d0*/  CS2R R72, SRZ ;  /* 0x0000000000487805 */ /* 0x000fe4000001ff00 */
[----:B------:R-:W-:Y:S01]  /*00e0*/  CS2R R74, SRZ ;  /* 0x00000000004a7805 */ /* 0x000fe2000001ff00 */
[----:B------:R-:W-:Y:S01]  /*00f0*/  UMOV UR5, 0x400 ;  /* 0x0000040000057882 */ /* 0x000fe20000000000 */
[----:B------:R-:W0:Y:S01]  /*0100*/  LDCU.64 UR10, c[0x0][0x358] ;  /* 0x00006b00ff0a77ac */ /* 0x000e220008000a00 */
[----:B---3--:R-:W-:Y:S01]  /*0110*/  UIADD3 UR4, UPT, UPT, UR4, 0x7f, URZ ;  /* 0x0000007f04047890 */ /* 0x008fe2000fffe0ff */
[----:B-1----:R-:W-:-:S03]  /*0120*/  VIADD R0, R31, 0x1f ;  /* 0x0000001f1f007836 */ /* 0x002fc60000000000 */
[----:B------:R-:W-:Y:S02]  /*0130*/  UISETP.GE.AND UP0, UPT, UR4, 0x80, UPT ;  /* 0x000000800400788c */ /* 0x000fe4000bf06270 */
[----:B------:R-:W-:Y:S01]  /*0140*/  SHF.R.S32.HI R3, RZ, 0x1f, R0 ;  /* 0x0000001fff037819 */ /* 0x000fe20000011400 */
[----:B----4-:R-:W-:-:S03]  /*0150*/  ULEA UR5, UR6, UR5, 0x18 ;  /* 0x0000000506057291 */ /* 0x010fc6000f8ec0ff */
[----:B------:R-:W-:Y:S02]  /*0160*/  LEA.HI R3, R3, R0, RZ, 0x5 ;  /* 0x0000000003037211 */ /* 0x000fe400078f28ff */
[----:B--2---:R-:W-:Y:S02]  /*0170*/  IABS R8, R5 ;  /* 0x0000000500087213 */ /* 0x004fe40000000000 */
[----:B------:R-:W-:-:S05]  /*0180*/  SHF.R.S32.HI R3, RZ, 0x5, R3 ;  /* 0x00000005ff037819 */ /* 0x000fca0000011403 */
[----:B------:R-:W-:-:S05]  /*0190*/  IMAD.SHL.U32 R4, R3, 0x8, RZ ;  /* 0x0000000803047824 */ /* 0x000fca00078e00ff */
[-C--:B------:R-:W-:Y:S02]  /*01a0*/  IABS R7, R4.reuse ;  /* 0x0000000400077213 */ /* 0x080fe40000000000 */
[----:B------:R-:W-:Y:S02]  /*01b0*/  IABS R10, R4 ;  /* 0x00000004000a7213 */ /* 0x000fe40000000000 */
[----:B------:R-:W1:Y:S08]  /*01c0*/  I2F.RP R0, R7 ;  /* 0x0000000700007306 */ /* 0x000e700000209400 */
[----:B-1----:R-:W1:Y:S02]  /*01d0*/  MUFU.RCP R0, R0 ;  /* 0x0000000000007308 */ /* 0x002e640000001000 */
[----:B-1----:R-:W-:-:S02]  /*01e0*/  VIADD R2, R0, 0xffffffe ;  /* 0x0ffffffe00027836 */ /* 0x002fc40000000000 */
[----:B------:R-:W-:-:S04]  /*01f0*/  IMAD.MOV R0, RZ, RZ, -R10 ;  /* 0x000000ffff007224 */ /* 0x000fc800078e0a0a */
[----:B------:R1:W2:Y:S02]  /*0200*/  F2I.FTZ.U32.TRUNC.NTZ R3, R2 ;  /* 0x0000000200037305 */ /* 0x0002a4000021f000 */
[----:B-1----:R-:W-:Y:S02]  /*0210*/  IMAD.MOV.U32 R2, RZ, RZ, RZ ;  /* 0x000000ffff027224 */ /* 0x002fe400078e00ff */
[----:B--2---:R-:W-:-:S04]  /*0220*/  IMAD.MOV R6, RZ, RZ, -R3 ;  /* 0x000000ffff067224 */ /* 0x004fc800078e0a03 */
[----:B------:R-:W-:Y:S02]  /*0230*/  IMAD R9, R6, R7, RZ ;  /* 0x0000000706097224 */ /* 0x000fe400078e02ff */
[----:B------:R-:W-:Y:S02]  /*0240*/  IMAD.MOV.U32 R6, RZ, RZ, R8 ;  /* 0x000000ffff067224 */ /* 0x000fe400078e0008 */
[----:B------:R-:W-:-:S06]  /*0250*/  IMAD.HI.U32 R3, R3, R9, R2 ;  /* 0x0000000903037227 */ /* 0x000fcc00078e0002 */
[----:B------:R-:W-:-:S04]  /*0260*/  IMAD.HI.U32 R3, R3, R6, RZ ;  /* 0x0000000603037227 */ /* 0x000fc800078e00ff */
[----:B------:R-:W-:-:S05]  /*0270*/  IMAD R0, R3, R0, R6 ;  /* 0x0000000003007224 */ /* 0x000fca00078e0206 */
[----:B------:R-:W-:-:S13]  /*0280*/  ISETP.GT.U32.AND P1, PT, R7, R0, PT ;  /* 0x000000000700720c */ /* 0x000fda0003f24070 */
[----:B------:R-:W-:Y:S02]  /*0290*/  @!P1 IMAD.IADD R0, R0, 0x1, -R7 ;  /* 0x0000000100009824 */ /* 0x000fe400078e0a07 */
[----:B------:R-:W-:Y:S01]  /*02a0*/  @!P1 VIADD R3, R3, 0x1 ;  /* 0x0000000103039836 */ /* 0x000fe20000000000 */
[----:B------:R-:W-:Y:S02]  /*02b0*/  ISETP.NE.AND P1, PT, R4, RZ, PT ;  /* 0x000000ff0400720c */ /* 0x000fe40003f25270 */
[----:B------:R-:W-:Y:S02]  /*02c0*/  ISETP.GE.U32.AND P0, PT, R0, R7, PT ;  /* 0x000000070000720c */ /* 0x000fe40003f06070 */
[----:B------:R-:W-:-:S04]  /*02d0*/  LOP3.LUT R0, R5, R4, RZ, 0x3c, !PT ;  /* 0x0000000405007212 */ /* 0x000fc800078e3cff */
[----:B------:R-:W-:Y:S01]  /*02e0*/  ISETP.GE.AND P2, PT, R0, RZ, PT ;  /* 0x000000ff0000720c */ /* 0x000fe20003f46270 */
[----:B------:R-:W-:-:S06]  /*02f0*/  VIADD R0, R30, 0x1f ;  /* 0x0000001f1e007836 */ /* 0x000fcc0000000000 */
[----:B------:R-:W-:-:S04]  /*0300*/  @P0 VIADD R3, R3, 0x1 ;  /* 0x0000000103030836 */ /* 0x000fc80000000000 */
[----:B------:R-:W-:Y:S01]  /*0310*/  IMAD.MOV.U32 R2, RZ, RZ, R3 ;  /* 0x000000ffff027224 */ /* 0x000fe200078e0003 */
[----:B------:R-:W-:-:S03]  /*0320*/  SHF.R.S32.HI R3, RZ, 0x1f, R0 ;  /* 0x0000001fff037819 */ /* 0x000fc60000011400 */
[----:B------:R-:W-:Y:S01]  /*0330*/  @!P2 IMAD.MOV R2, RZ, RZ, -R2 ;  /* 0x000000ffff02a224 */ /* 0x000fe200078e0a02 */
[----:B------:R-:W-:Y:S02]  /*0340*/  @!P1 LOP3.LUT R2, RZ, R4, RZ, 0x33, !PT ;  /* 0x00000004ff029212 */ /* 0x000fe400078e33ff */
[----:B------:R-:W-:-:S03]  /*0350*/  LEA.HI R3, R3, R0, RZ, 0x5 ;  /* 0x0000000003037211 */ /* 0x000fc600078f28ff */
[----:B------:R-:W-:Y:S02]  /*0360*/  IMAD.SHL.U32 R6, R2, 0x8, RZ ;  /* 0x0000000802067824 */ /* 0x000fe400078e00ff */
[----:B------:R-:W-:-:S03]  /*0370*/  IMAD.MOV R2, RZ, RZ, -R2 ;  /* 0x000000ffff027224 */ /* 0x000fc600078e0a02 */
[----:B------:R-:W-:Y:S01]  /*0380*/  LEA.HI.SX32 R3, R3, -R6, 0x1b ;  /* 0x8000000603037211 */ /* 0x000fe200078fdaff */
[----:B------:R-:W-:-:S03]  /*0390*/  IMAD R4, R4, R2, R5 ;  /* 0x0000000204047224 */ /* 0x000fc600078e0205 */
[----:B------:R-:W-:Y:S02]  /*03a0*/  VIMNMX R11, PT, PT, R3, 0x8, PT ;  /* 0x00000008030b7848 */ /* 0x000fe40003fe0100 */
[----:B------:R-:W-:Y:S02]  /*03b0*/  IABS R9, R4 ;  /* 0x0000000400097213 */ /* 0x000fe40000000000 */
[----:B------:R-:W-:-:S04]  /*03c0*/  IABS R7, R11 ;  /* 0x0000000b00077213 */ /* 0x000fc80000000000 */
[----:B------:R-:W1:Y:S08]  /*03d0*/  I2F.RP R0, R7 ;  /* 0x0000000700007306 */ /* 0x000e700000209400 */
[----:B-1----:R-:W1:Y:S02]  /*03e0*/  MUFU.RCP R0, R0 ;  /* 0x0000000000007308 */ /* 0x002e640000001000 */
[----:B-1----:R-:W-:-:S06]  /*03f0*/  VIADD R3, R0, 0xffffffe ;  /* 0x0ffffffe00037836 */ /* 0x002fcc0000000000 */
[----:B------:R-:W1:Y:S02]  /*0400*/  F2I.FTZ.U32.TRUNC.NTZ R3, R3 ;  /* 0x0000000300037305 */ /* 0x000e64000021f000 */
[----:B-1----:R-:W-:-:S04]  /*0410*/  IMAD.MOV R8, RZ, RZ, -R3 ;  /* 0x000000ffff087224 */ /* 0x002fc800078e0a03 */
[----:B------:R-:W-:Y:S01]  /*0420*/  IMAD.MOV.U32 R2, RZ, RZ, R8 ;  /* 0x000000ffff027224 */ /* 0x000fe200078e0008 */
[----:B------:R-:W-:-:S03]  /*0430*/  IABS R8, R11 ;  /* 0x0000000b00087213 */ /* 0x000fc60000000000 */
[----:B------:R-:W-:Y:S02]  /*0440*/  IMAD R5, R2, R7, RZ ;  /* 0x0000000702057224 */ /* 0x000fe400078e02ff */
[----:B------:R-:W-:Y:S02]  /*0450*/  IMAD.MOV.U32 R2, RZ, RZ, RZ ;  /* 0x000000ffff027224 */ /* 0x000fe400078e00ff */
[----:B------:R-:W-:Y:S02]  /*0460*/  IMAD.MOV R0, RZ, RZ, -R8 ;  /* 0x000000ffff007224 */ /* 0x000fe400078e0a08 */
[----:B------:R-:W-:Y:S01]  /*0470*/  IMAD.HI.U32 R2, R3, R5, R2 ;  /* 0x0000000503027227 */ /* 0x000fe200078e0002 */
[----:B0-----:R-:W-:-:S05]  /*0480*/  LOP3.LUT R3, R57, 0x1f, RZ, 0xc0, !PT ;  /* 0x0000001f39037812 */ /* 0x001fca00078ec0ff */
        /* <DEDUP_REMOVED lines=8> */
[----:B------:R-:W-:-:S07]  /*0510*/  ISETP.GE.AND P2, PT, R0, RZ, PT ;  /* 0x000000ff0000720c */ /* 0x000fce0003f46270 */
[----:B------:R-:W-:-:S04]  /*0520*/  @P0 VIADD R2, R2, 0x1 ;  /* 0x0000000102020836 */ /* 0x000fc80000000000 */
[----:B------:R-:W-:-:S04]  /*0530*/  IMAD.MOV.U32 R0, RZ, RZ, R2 ;  /* 0x000000ffff007224 */ /* 0x000fc800078e0002 */
[----:B------:R-:W-:Y:S01]  /*0540*/  @!P2 IMAD.MOV R0, RZ, RZ, -R0 ;  /* 0x000000ffff00a224 */ /* 0x000fe200078e0a00 */
[----:B------:R-:W-:-:S05]  /*0550*/  @!P1 LOP3.LUT R0, RZ, R11, RZ, 0x33, !PT ;  /* 0x0000000bff009212 */ /* 0x000fca00078e33ff */
[----:B------:R-:W-:Y:S02]  /*0560*/  IMAD.MOV R2, RZ, RZ, -R0 ;  /* 0x000000ffff027224 */ /* 0x000fe400078e0a00 */
[----:B------:R-:W-:Y:S02]  /*0570*/  IMAD.SHL.U32 R0, R0, 0x20, RZ ;  /* 0x0000002000007824 */ /* 0x000fe400078e00ff */
[----:B------:R-:W-:-:S04]  /*0580*/  IMAD R2, R11, R2, R4 ;  /* 0x000000020b027224 */ /* 0x000fc800078e0204 */
[----:B------:R-:W-:-:S04]  /*0590*/  IMAD.IADD R2, R6, 0x1, R2 ;  /* 0x0000000106027824 */ /* 0x000fc800078e0202 */
[----:B------:R-:W-:Y:S01]  /*05a0*/  IMAD R17, R2, 0x20, R3 ;  /* 0x0000002002117824 */ /* 0x000fe200078e0203 */
[----:B------:R-:W-:-:S04]  /*05b0*/  SHF.R.U32.HI R2, RZ, 0x5, R57 ;  /* 0x00000005ff027819 */ /* 0x000fc80000011639 */
[----:B------:R0:W-:Y:S01]  /*05c0*/  STL [R1+0x1a4], R17 ;  /* 0x0001a41101007387 */ /* 0x0001e20000100800 */
[----:B------:R-:W-:Y:S01]  /*05d0*/  SGXT.U32 R2, R2, 0x1 ;  /* 0x000000010202781a */ /* 0x000fe20000000000 */
[----:B------:R-:W-:Y:S06]  /*05e0*/  BRA.U !UP0, `(.L_x_0) ;  /* 0x0000008d08687547 */ /* 0x000fec000b800000 */
[----:B------:R-:W-:Y:S01]  /*05f0*/  IABS R10, R30 ;  /* 0x0000001e000a7213 */ /* 0x000fe20000000000 */
[C---:B------:R-:W-:Y:S01]  /*0600*/  VIADD R12, R0.reuse, 0x1e ;  /* 0x0000001e000c7836 */ /* 0x040fe20000000000 */
[----:B------:R-:W-:Y:S01]  /*0610*/  IABS R42, R31 ;  /* 0x0000001f002a7213 */ /* 0x000fe20000000000 */
[C---:B------:R-:W-:Y:S01]  /*0620*/  VIADD R14, R0.reuse, 0x1c ;  /* 0x0000001c000e7836 */ /* 0x040fe20000000000 */
[----:B------:R-:W1:Y:S01]  /*0630*/  I2F.RP R3, R10 ;  /* 0x0000000a00037306 */ /* 0x000e620000209400 */
[C---:B------:R-:W-:Y:S01]  /*0640*/  VIADD R16, R0.reuse, 0x1b ;  /* 0x0000001b00107836 */ /* 0x040fe20000000000 */
[----:B------:R-:W-:Y:S01]  /*0650*/  IABS R11, R12 ;  /* 0x0000000c000b7213 */ /* 0x000fe20000000000 */
[C---:B------:R-:W-:Y:S01]  /*0660*/  VIADD R18, R0.reuse, 0x1a ;  /* 0x0000001a00127836 */ /* 0x040fe20000000000 */
[----:B------:R-:W-:Y:S01]  /*0670*/  IABS R13, R14 ;  /* 0x0000000e000d7213 */ /* 0x000fe20000000000 */
[C---:B------:R-:W-:Y:S01]  /*0680*/  VIADD R19, R0.reuse, 0x19 ;  /* 0x0000001900137836 */ /* 0x040fe20000000000 */
[----:B------:R-:W-:Y:S01]  /*0690*/  IABS R15, R16 ;  /* 0x00000010000f7213 */ /* 0x000fe20000000000 */
[----:B------:R-:W-:Y:S01]  /*06a0*/  VIADD R20, R0, 0x17 ;  /* 0x0000001700147836 */ /* 0x000fe20000000000 */
[----:B------:R-:W2:Y:S01]  /*06b0*/  I2F.RP R8, R42 ;  /* 0x0000002a00087306 */ /* 0x000ea20000209400 */
[----:B------:R-:W-:Y:S01]  /*06c0*/  ISETP.NE.AND P6, PT, R30, RZ, PT ;  /* 0x000000ff1e00720c */ /* 0x000fe20003fc5270 */
[C---:B------:R-:W-:Y:S01]  /*06d0*/  VIADD R22, R0.reuse, 0x15 ;  /* 0x0000001500167836 */ /* 0x040fe20000000000 */
[----:B------:R-:W-:Y:S01]  /*06e0*/  IABS R45, R0 ;  /* 0x00000000002d7213 */ /* 0x000fe20000000000 */
[C---:B------:R-:W-:Y:S01]  /*06f0*/  VIADD R24, R0.reuse, 0x11 ;  /* 0x0000001100187836 */ /* 0x040fe20000000000 */
[----:B------:R-:W3:Y:S01]  /*0700*/  LDCU UR6, c[0x0][0x3a4] ;  /* 0x00007480ff0677ac */ /* 0x000ee20008000800 */
[----:B------:R-:W-:Y:S01]  /*0710*/  VIADD R26, R0, 0x10 ;  /* 0x00000010001a7836 */ /* 0x000fe20000000000 */
[----:B------:R-:W-:Y:S01]  /*0720*/  LOP3.LUT R98, R2, 0x5e, RZ, 0xfc, !PT ;  /* 0x0000005e02627812 */ /* 0x000fe200078efcff */
[----:B-1----:R-:W1:Y:S01]  /*0730*/  MUFU.RCP R3, R3 ;  /* 0x0000000300037308 */ /* 0x002e620000001000 */
[----:B------:R-:W-:Y:S01]  /*0740*/  IABS R23, R24 ;  /* 0x0000001800177213 */ /* 0x000fe20000000000 */
[C---:B------:R-:W-:Y:S01]  /*0750*/  VIADD R34, R0.reuse, 0xe ;  /* 0x0000000e00227836 */ /* 0x040fe20000000000 */
[----:B------:R-:W-:Y:S01]  /*0760*/  IABS R25, R26 ;  /* 0x0000001a00197213 */ /* 0x000fe20000000000 */
[C---:B------:R-:W-:Y:S01]  /*0770*/  VIADD R28, R0.reuse, 0xf ;  /* 0x0000000f001c7836 */ /* 0x040fe20000000000 */
[----:B------:R-:W4:Y:S01]  /*0780*/  LDCU UR7, c[0x0][0x3ac] ;  /* 0x00007580ff0777ac */ /* 0x000f220008000800 */
[----:B------:R-:W-:Y:S01]  /*0790*/  VIADD R36, R0, 0xd ;  /* 0x0000000d00247836 */ /* 0x000fe20000000000 */
[----:B------:R-:W-:Y:S01]  /*07a0*/  LOP3.LUT R99, R2, 0x60, RZ, 0xfc, !PT ;  /* 0x0000006002637812 */ /* 0x000fe200078efcff */
[----:B--2---:R-:W2:Y:S01]  /*07b0*/  MUFU.RCP R8, R8 ;  /* 0x0000000800087308 */ /* 0x004ea20000001000 */
[----:B------:R-:W-:Y:S01]  /*07c0*/  IABS R27, R28 ;  /* 0x0000001c001b7213 */ /* 0x000fe20000000000 */
[C---:B------:R-:W-:Y:S01]  /*07d0*/  VIADD R44, R0.reuse, 0xc ;  /* 0x0000000c002c7836 */ /* 0x040fe20000000000 */
[----:B------:R-:W5:Y:S01]  /*07e0*/  LDCU UR12, c[0x0][0x3b0] ;  /* 0x00007600ff0c77ac */ /* 0x000f620008000800 */
[----:B------:R-:W-:Y:S01]  /*07f0*/  VIADD R46, R0, 0xb ;  /* 0x0000000b002e7836 */ /* 0x000fe20000000000 */
[----:B------:R-:W-:Y:S01]  /*0800*/  LOP3.LUT R95, R2, 0x58, RZ, 0xfc, !PT ;  /* 0x00000058025f7812 */ /* 0x000fe200078efcff */
[C---:B------:R-:W-:Y:S01]  /*0810*/  VIADD R47, R0.reuse, 0xa ;  /* 0x0000000a002f7836 */ /* 0x040fe20000000000 */
[----:B------:R-:W-:Y:S01]  /*0820*/  IABS R29, R44 ;  /* 0x0000002c001d7213 */ /* 0x000fe20000000000 */
[C---:B------:R-:W-:Y:S01]  /*0830*/  VIADD R48, R0.reuse, 0x9 ;  /* 0x0000000900307836 */ /* 0x040fe20000000000 */
[----:B------:R-:W-:Y:S01]  /*0840*/  IABS R33, R46 ;  /* 0x0000002e00217213 */ /* 0x000fe20000000000 */
[----:B-1----:R-:W-:Y:S01]  /*0850*/  VIADD R4, R3, 0xffffffe ;  /* 0x0ffffffe03047836 */ /* 0x002fe20000000000 */
[----:B------:R-:W-:Y:S01]  /*0860*/  IABS R3, R17 ;  /* 0x0000001100037213 */ /* 0x000fe20000000000 */
[C---:B------:R-:W-:Y:S01]  /*0870*/  VIADD R49, R0.reuse, 0x8 ;  /* 0x0000000800317836 */ /* 0x040fe20000000000 */
[----:B------:R-:W-:Y:S01]  /*0880*/  IABS R35, R47 ;  /* 0x0000002f00237213 */ /* 0x000fe20000000000 */
[----:B------:R1:W0:Y:S01]  /*0890*/  F2I.FTZ.U32.TRUNC.NTZ R5, R4 ;  /* 0x0000000400057305 */ /* 0x000222000021f000 */
[----:B------:R-:W-:Y:S01]  /*08a0*/  IABS R37, R48 ;  /* 0x0000003000257213 */ /* 0x000fe20000000000 */
[----:B------:R-:W-:Y:S01]  /*08b0*/  VIADD R50, R0, 0x7 ;  /* 0x0000000700327836 */ /* 0x000fe20000000000 */
[----:B------:R-:W3:Y:S01]  /*08c0*/  LDCU.64 UR8, c[0x0][0x380] ;  /* 0x00007000ff0877ac */ /* 0x000ee20008000a00 */
[----:B--2---:R-:W-:Y:S01]  /*08d0*/  VIADD R6, R8, 0xffffffe ;  /* 0x0ffffffe08067836 */ /* 0x004fe20000000000 */
[----:B------:R-:W-:Y:S01]  /*08e0*/  LOP3.LUT R96, R2, 0x5a, RZ, 0xfc, !PT ;  /* 0x0000005a02607812 */ /* 0x000fe200078efcff */
[----:B------:R-:W-:Y:S01]  /*08f0*/  VIADD R51, R0, 0x6 ;  /* 0x0000000600337836 */ /* 0x000fe20000000000 */
[C---:B------:R-:W-:Y:S01]  /*0900*/  LOP3.LUT R97, R2.reuse, 0x5c, RZ, 0xfc, !PT ;  /* 0x0000005c02617812 */ /* 0x040fe200078efcff */
[----:B------:R2:W3:Y:S01]  /*0910*/  F2I.FTZ.U32.TRUNC.NTZ R7, R6 ;  /* 0x0000000600077305 */ /* 0x0004e2000021f000 */
[----:B-1----:R-:W-:Y:S01]  /*0920*/  IMAD.MOV.U32 R4, RZ, RZ, RZ ;  /* 0x000000ffff047224 */ /* 0x002fe200078e00ff */
[----:B------:R-:W-:Y:S01]  /*0930*/  LOP3.LUT R92, R2, 0x52, RZ, 0xfc, !PT ;  /* 0x00000052025c7812 */ /* 0x000fe200078efcff */
[----:B------:R-:W-:Y:S01]  /*0940*/  VIADD R52, R0, 0x5 ;  /* 0x0000000500347836 */ /* 0x000fe20000000000 */
[----:B------:R-:W-:Y:S01]  /*0950*/  LOP3.LUT R93, R2, 0x54, RZ, 0xfc, !PT ;  /* 0x00000054025d7812 */ /* 0x000fe200078efcff */
[----:B------:R-:W-:Y:S01]  /*0960*/  VIADD R53, R0, 0x4 ;  /* 0x0000000400357836 */ /* 0x000fe20000000000 */
[C---:B------:R-:W-:Y:S01]  /*0970*/  LOP3.LUT R94, R2.reuse, 0x56, RZ, 0xfc, !PT ;  /* 0x00000056025e7812 */ /* 0x040fe200078efcff */
[--C-:B0-----:R-:W-:Y:S01]  /*0980*/  IMAD.MOV R9, RZ, RZ, -R5.reuse ;  /* 0x000000ffff097224 */ /* 0x101fe200078e0a05 */
[----:B------:R-:W-:Y:S01]  /*0990*/  IABS R39, R52 ;  /* 0x0000003400277213 */ /* 0x000fe20000000000 */
[----:B--2---:R-:W-:Y:S01]  /*09a0*/  IMAD.MOV.U32 R6, RZ, RZ, RZ ;  /* 0x000000ffff067224 */ /* 0x004fe200078e00ff */
[C---:B------:R-:W-:Y:S01]  /*09b0*/  LOP3.LUT R87, R2.reuse, 0x4c, RZ, 0xfc, !PT ;  /* 0x0000004c02577812 */ /* 0x040fe200078efcff */
[----:B------:R-:W-:Y:S01]  /*09c0*/  IMAD R9, R9, R10, RZ ;  /* 0x0000000a09097224 */ /* 0x000fe200078e02ff */
[----:B------:R-:W-:Y:S01]  /*09d0*/  LOP3.LUT R88, R2, 0x4e, RZ, 0xfc, !PT ;  /* 0x0000004e02587812 */ /* 0x000fe200078efcff */
[----:B------:R-:W-:Y:S01]  /*09e0*/  VIADD R54, R0, 0x3 ;  /* 0x0000000300367836 */ /* 0x000fe20000000000 */
[C---:B------:R-:W-:Y:S01]  /*09f0*/  LOP3.LUT R91, R2.reuse, 0x50, RZ, 0xfc, !PT ;  /* 0x00000050025b7812 */ /* 0x040fe200078efcff */
[----:B------:R-:W-:Y:S01]  /*0a00*/  IMAD.HI.U32 R5, R5, R9, R4 ;  /* 0x0000000905057227 */ /* 0x000fe200078e0004 */
[----:B------:R-:W-:-:S02]  /*0a10*/  LOP3.LUT R84, R2, 0x46, RZ, 0xfc, !PT ;  /* 0x0000004602547812 */ /* 0x000fc400078efcff */
[C---:B------:R-:W-:Y:S01]  /*0a20*/  LOP3.LUT R85, R2.reuse, 0x48, RZ, 0xfc, !PT ;  /* 0x0000004802557812 */ /* 0x040fe200078efcff */
[----:B---3--:R-:W-:Y:S01]  /*0a30*/  IMAD.MOV R9, RZ, RZ, -R7 ;  /* 0x000000ffff097224 */ /* 0x008fe200078e0a07 */
[C---:B------:R-:W-:Y:S01]  /*0a40*/  LOP3.LUT R86, R2.reuse, 0x4a, RZ, 0xfc, !PT ;  /* 0x0000004a02567812 */ /* 0x040fe200078efcff */
[----:B------:R-:W-:Y:S01]  /*0a50*/  IMAD.HI.U32 R5, R5, R3, RZ ;  /* 0x0000000305057227 */ /* 0x000fe200078e00ff */
[C---:B------:R-:W-:Y:S02]  /*0a60*/  LOP3.LUT R81, R2.reuse, 0x40, RZ, 0xfc, !PT ;  /* 0x0000004002517812 */ /* 0x040fe400078efcff */
[C---:B------:R-:W-:Y:S01]  /*0a70*/  LOP3.LUT R82, R2.reuse, 0x42, RZ, 0xfc, !PT ;  /* 0x0000004202527812 */ /* 0x040fe200078efcff */
[----:B------:R-:W-:Y:S01]  /*0a80*/  IMAD.MOV R5, RZ, RZ, -R5 ;  /* 0x000000ffff057224 */ /* 0x000fe200078e0a05 */
[----:B------:R-:W-:Y:S01]  /*0a90*/  LOP3.LUT R83, R2, 0x44, RZ, 0xfc, !PT ;  /* 0x0000004402537812 */ /* 0x000fe200078efcff */
[----:B------:R-:W-:Y:S01]  /*0aa0*/  VIADD R4, R0, 0x1f ;  /* 0x0000001f00047836 */ /* 0x000fe20000000000 */
[----:B------:R-:W-:Y:S01]  /*0ab0*/  LOP3.LUT R78, R2, 0x3a, RZ, 0xfc, !PT ;  /* 0x0000003a024e7812 */ /* 0x000fe200078efcff */
[----:B------:R-:W-:Y:S01]  /*0ac0*/  IMAD R3, R10, R5, R3 ;  /* 0x000000050a037224 */ /* 0x000fe200078e0203 */
[----:B------:R-:W-:Y:S01]  /*0ad0*/  LOP3.LUT R79, R2, 0x3c, RZ, 0xfc, !PT ;  /* 0x0000003c024f7812 */ /* 0x000fe200078efcff */
[----:B------:R-:W-:Y:S01]  /*0ae0*/  IMAD R5, R9, R42, RZ ;  /* 0x0000002a09057224 */ /* 0x000fe200078e02ff */
[----:B------:R-:W-:Y:S01]  /*0af0*/  IABS R8, R4 ;  /* 0x0000000400087213 */ /* 0x000fe20000000000 */
[----:B------:R-:W-:Y:S01]  /*0b00*/  VIADD R56, R0, 0x1 ;  /* 0x0000000100387836 */ /* 0x000fe20000000000 */
[----:B------:R-:W-:Y:S01]  /*0b10*/  ISETP.GT.U32.AND P0, PT, R10, R3, PT ;  /* 0x000000030a00720c */ /* 0x000fe20003f04070 */
[----:B------:R-:W-:Y:S01]  /*0b20*/  IMAD.HI.U32 R6, R7, R5, R6 ;  /* 0x0000000507067227 */ /* 0x000fe200078e0006 */
[----:B------:R-:W-:-:S02]  /*0b30*/  ISETP.GE.AND P2, PT, R4, RZ, PT ;  /* 0x000000ff0400720c */ /* 0x000fc40003f46270 */
[----:B------:R-:W-:Y:S01]  /*0b40*/  IABS R43, R56 ;  /* 0x00000038002b7213 */ /* 0x000fe20000000000 */
[----:B------:R-:W-:Y:S01]  /*0b50*/  IMAD.MOV.U32 R9, RZ, RZ, R8 ;  /* 0x000000ffff097224 */ /* 0x000fe200078e0008 */
[----:B------:R-:W-:Y:S01]  /*0b60*/  LOP3.LUT R80, R2, 0x3e, RZ, 0xfc, !PT ;  /* 0x0000003e02507812 */ /* 0x000fe200078efcff */
[----:B------:R-:W-:Y:S01]  /*0b70*/  IMAD.HI.U32 R7, R6, R11, RZ ;  /* 0x0000000b06077227 */ /* 0x000fe200078e00ff */
[C---:B------:R-:W-:Y:S02]  /*0b80*/  LOP3.LUT R75, R2.reuse, 0x34, RZ, 0xfc, !PT ;  /* 0x00000034024b7812 */ /* 0x040fe400078efcff */
[----:B------:R-:W-:Y:S01]  /*0b90*/  LOP3.LUT R76, R2, 0x36, RZ, 0xfc, !PT ;  /* 0x00000036024c7812 */ /* 0x000fe200078efcff */
[----:B------:R-:W-:Y:S01]  /*0ba0*/  IMAD.HI.U32 R5, R6, R9, RZ ;  /* 0x0000000906057227 */ /* 0x000fe200078e00ff */
[C---:B------:R-:W-:Y:S02]  /*0bb0*/  LOP3.LUT R77, R2.reuse, 0x38, RZ, 0xfc, !PT ;  /* 0x00000038024d7812 */ /* 0x040fe400078efcff */
[C---:B------:R-:W-:Y:S01]  /*0bc0*/  LOP3.LUT R72, R2.reuse, 0x30, RZ, 0xfc, !PT ;  /* 0x0000003002487812 */ /* 0x040fe200078efcff */
[----:B------:R-:W-:Y:S01]  /*0bd0*/  IMAD.MOV R5, RZ, RZ, -R5 ;  /* 0x000000ffff057224 */ /* 0x000fe200078e0a05 */
[C---:B------:R-:W-:Y:S01]  /*0be0*/  LOP3.LUT R74, R2.reuse, 0x32, RZ, 0xfc, !PT ;  /* 0x00000032024a7812 */ /* 0x040fe200078efcff */
[----:B------:R-:W-:Y:S01]  /*0bf0*/  IMAD.MOV R7, RZ, RZ, -R7 ;  /* 0x000000ffff077224 */ /* 0x000fe200078e0a07 */
[----:B------:R-:W-:Y:S01]  /*0c00*/  LOP3.LUT R68, R2, 0x28, RZ, 0xfc, !PT ;  /* 0x0000002802447812 */ /* 0x000fe200078efcff */
[----:B------:R-:W-:Y:S01]  /*0c10*/  IMAD R4, R42, R5, R9 ;  /* 0x000000052a047224 */ /* 0x000fe200078e0209 */
[----:B------:R-:W-:Y:S01]  /*0c20*/  LOP3.LUT R70, R2, 0x2c, RZ, 0xfc, !PT ;  /* 0x0000002c02467812 */ /* 0x000fe200078efcff */
[----:B------:R-:W-:Y:S01]  /*0c30*/  IMAD R5, R42, R7, R11 ;  /* 0x000000072a057224 */ /* 0x000fe200078e020b */
[----:B------:R-:W-:Y:S01]  /*0c40*/  LOP3.LUT R66, R2, 0x24, RZ, 0xfc, !PT ;  /* 0x0000002402427812 */ /* 0x000fe200078efcff */
[----:B------:R-:W-:Y:S01]  /*0c50*/  @!P0 IMAD.IADD R3, R3, 0x1, -R10 ;  /* 0x0000000103038824 */ /* 0x000fe200078e0a0a */
[----:B------:R-:W-:Y:S01]  /*0c60*/  ISETP.GE.AND P0, PT, R12, RZ, PT ;  /* 0x000000ff0c00720c */ /* 0x000fe20003f06270 */
[----:B------:R-:W-:Y:S01]  /*0c70*/  VIADD R12, R0, 0x1d ;  /* 0x0000001d000c7836 */ /* 0x000fe20000000000 */
[----:B------:R-:W-:Y:S01]  /*0c80*/  ISETP.GT.U32.AND P4, PT, R42, R5, PT ;  /* 0x000000052a00720c */ /* 0x000fe20003f84070 */
[----:B------:R-:W-:Y:S01]  /*0c90*/  IMAD.HI.U32 R8, R6, R13, RZ ;  /* 0x0000000d06087227 */ /* 0x000fe200078e00ff */
[----:B------:R-:W-:-:S02]  /*0ca0*/  ISETP.GT.U32.AND P1, PT, R10, R3, PT ;  /* 0x000000030a00720c */ /* 0x000fc40003f24070 */
[----:B------:R-:W-:Y:S01]  /*0cb0*/  ISETP.GT.U32.AND P3, PT, R42, R4, PT ;  /* 0x000000042a00720c */ /* 0x000fe20003f64070 */
[----:B------:R-:W-:Y:S01]  /*0cc0*/  IMAD.HI.U32 R9, R6, R15, RZ ;  /* 0x0000000f06097227 */ /* 0x000fe200078e00ff */
[----:B------:R-:W-:Y:S02]  /*0cd0*/  IABS R11, R12 ;  /* 0x0000000c000b7213 */ /* 0x000fe40000000000 */
[C---:B------:R-:W-:Y:S01]  /*0ce0*/  LOP3.LUT R62, R2.reuse, 0x1c, RZ, 0xfc, !PT ;  /* 0x0000001c023e7812 */ /* 0x040fe200078efcff */
[----:B------:R-:W-:Y:S01]  /*0cf0*/  IMAD.MOV R8, RZ, RZ, -R8 ;  /* 0x000000ffff087224 */ /* 0x000fe200078e0a08 */
[----:B------:R-:W-:Y:S01]  /*0d00*/  LOP3.LUT R64, R2, 0x20, RZ, 0xfc, !PT ;  /* 0x0000002002407812 */ /* 0x000fe200078efcff */
[----:B------:R-:W-:Y:S01]  /*0d10*/  IMAD.HI.U32 R7, R6, R11, RZ ;  /* 0x0000000b06077227 */ /* 0x000fe200078e00ff */
[C---:B------:R-:W-:Y:S02]  /*0d20*/  LOP3.LUT R60, R2.reuse, 0x18, RZ, 0xfc, !PT ;  /* 0x00000018023c7812 */ /* 0x040fe400078efcff */
[----:B------:R-:W-:Y:S01]  /*0d30*/  LOP3.LUT R58, R2, 0x14, RZ, 0xfc, !PT ;  /* 0x00000014023a7812 */ /* 0x000fe200078efcff */
[----:B------:R-:W-:-:S02]  /*0d40*/  @!P4 IMAD.IADD R5, R5, 0x1, -R42 ;  /* 0x000000010505c824 */ /* 0x000fc400078e0a2a */
[----:B------:R-:W-:Y:S01]  /*0d50*/  @!P1 IMAD.IADD R3, R3, 0x1, -R10 ;  /* 0x0000000103039824 */ /* 0x000fe200078e0a0a */
[----:B------:R-:W-:Y:S01]  /*0d60*/  ISETP.GE.AND P1, PT, R17, RZ, PT ;  /* 0x000000ff1100720c */ /* 0x000fe20003f26270 */
[--C-:B------:R-:W-:Y:S01]  /*0d70*/  @!P3 IMAD.IADD R4, R4, 0x1, -R42.reuse ;  /* 0x000000010404b824 */ /* 0x100fe200078e0a2a */
[C---:B------:R-:W-:Y:S01]  /*0d80*/  ISETP.GT.U32.AND P3, PT, R42.reuse, R5, PT ;  /* 0x000000052a00720c */ /* 0x040fe20003f64070 */
[----:B------:R-:W-:Y:S01]  /*0d90*/  IMAD.MOV R7, RZ, RZ, -R7 ;  /* 0x000000ffff077224 */ /* 0x000fe200078e0a07 */
[----:B------:R-:W-:Y:S01]  /*0da0*/  IABS R17, R20 ;  /* 0x0000001400117213 */ /* 0x000fe20000000000 */
[----:B------:R-:W-:Y:S01]  /*0db0*/  IMAD.MOV R10, RZ, RZ, -R9 ;  /* 0x000000ffff0a7224 */ /* 0x000fe200078e0a09 */
[C---:B------:R-:W-:Y:S01]  /*0dc0*/  ISETP.GT.U32.AND P5, PT, R42.reuse, R4, PT ;  /* 0x000000042a00720c */ /* 0x040fe20003fa4070 */
[C---:B------:R-:W-:Y:S01]  /*0dd0*/  IMAD R7, R42.reuse, R7, R11 ;  /* 0x000000072a077224 */ /* 0x040fe200078e020b */
[----:B------:R-:W-:Y:S01]  /*0de0*/  IABS R11, R18 ;  /* 0x00000012000b7213 */ /* 0x000fe20000000000 */
[C---:B------:R-:W-:Y:S01]  /*0df0*/  IMAD R9, R42.reuse, R8, R13 ;  /* 0x000000082a097224 */ /* 0x040fe200078e020d */
[----:B------:R-:W-:Y:S01]  /*0e00*/  IABS R13, R19 ;  /* 0x00000013000d7213 */ /* 0x000fe20000000000 */
[C---:B------:R-:W-:Y:S01]  /*0e10*/  IMAD R10, R42.reuse, R10, R15 ;  /* 0x0000000a2a0a7224 */ /* 0x040fe200078e020f */
[C---:B------:R-:W-:Y:S01]  /*0e20*/  ISETP.GT.U32.AND P4, PT, R42.reuse, R7, PT ;  /* 0x000000072a00720c */ /* 0x040fe20003f84070 */
[----:B------:R-:W-:Y:S01]  /*0e30*/  @!P1 IMAD.MOV R3, RZ, RZ, -R3 ;  /* 0x000000ffff039224 */ /* 0x000fe200078e0a03 */
[----:B------:R-:W-:Y:S01]  /*0e40*/  @!P6 LOP3.LUT R3, RZ, R30, RZ, 0x33, !PT ;  /* 0x0000001eff03e212 */ /* 0x000fe200078e33ff */
[----:B------:R-:W-:Y:S01]  /*0e50*/  @!P3 IMAD.IADD R5, R5, 0x1, -R42 ;  /* 0x000000010505b824 */ /* 0x000fe200078e0a2a */
[----:B------:R-:W-:Y:S01]  /*0e60*/  ISETP.GT.U32.AND P6, PT, R42, R9, PT ;  /* 0x000000092a00720c */ /* 0x000fe20003fc4070 */
[----:B------:R-:W-:Y:S01]  /*0e70*/  IMAD.HI.U32 R8, R6, R11, RZ ;  /* 0x0000000b06087227 */ /* 0x000fe200078e00ff */
[----:B------:R-:W-:-:S02]  /*0e80*/  ISETP.GT.U32.AND P3, PT, R42, R10, PT ;  /* 0x0000000a2a00720c */ /* 0x000fc40003f64070 */
[----:B------:R-:W-:Y:S01]  /*0e90*/  ISETP.GE.AND P1, PT, R12, RZ, PT ;  /* 0x000000ff0c00720c */ /* 0x000fe20003f26270 */
[----:B------:R-:W-:Y:S01]  /*0ea0*/  @!P5 IMAD.IADD R4, R4, 0x1, -R42 ;  /* 0x000000010404d824 */ /* 0x000fe200078e0a2a */
[----:B------:R-:W-:Y:S01]  /*0eb0*/  ISETP.GE.AND P5, PT, R14, RZ, PT ;  /* 0x000000ff0e00720c */ /* 0x000fe20003fa6270 */
[----:B------:R-:W-:Y:S02]  /*0ec0*/  IMAD.MOV R12, RZ, RZ, -R8 ;  /* 0x000000ffff0c7224 */ /* 0x000fe400078e0a08 */
[----:B------:R-:W-:Y:S01]  /*0ed0*/  @!P4 IMAD.IADD R7, R7, 0x1, -R42 ;  /* 0x000000010707c824 */ /* 0x000fe200078e0a2a */
[----:B------:R-:W-:Y:S01]  /*0ee0*/  ISETP.GE.AND P4, PT, R16, RZ, PT ;  /* 0x000000ff1000720c */ /* 0x000fe20003f86270 */
[----:B------:R-:W-:Y:S02]  /*0ef0*/  @!P2 IMAD.MOV R4, RZ, RZ, -R4 ;  /* 0x000000ffff04a224 */ /* 0x000fe400078e0a04 */
[--C-:B------:R-:W-:Y:S01]  /*0f00*/  @!P6 IMAD.IADD R9, R9, 0x1, -R42.reuse ;  /* 0x000000010909e824 */ /* 0x100fe200078e0a2a */
[----:B------:R-:W-:Y:S01]  /*0f10*/  ISETP.GT.U32.AND P6, PT, R42, R7, PT ;  /* 0x000000072a00720c */ /* 0x000fe20003fc4070 */
[----:B------:R-:W-:-:S02]  /*0f20*/  @!P3 IMAD.IADD R10, R10, 0x1, -R42 ;  /* 0x000000010a0ab824 */ /* 0x000fc400078e0a2a */
[----:B------:R-:W-:Y:S01]  /*0f30*/  IMAD.HI.U32 R8, R6, R13, RZ ;  /* 0x0000000d06087227 */ /* 0x000fe200078e00ff */
[C---:B------:R-:W-:Y:S02]  /*0f40*/  ISETP.GT.U32.AND P3, PT, R42.reuse, R9, PT ;  /* 0x000000092a00720c */ /* 0x040fe40003f64070 */
[----:B------:R-:W-:Y:S01]  /*0f50*/  ISETP.GT.U32.AND P2, PT, R42, R10, PT ;  /* 0x0000000a2a00720c */ /* 0x000fe20003f44070 */
[----:B------:R-:W-:Y:S02]  /*0f60*/  VIADD R16, R0, 0x18 ;  /* 0x0000001800107836 */ /* 0x000fe40000000000 */
[C---:B------:R-:W-:Y:S02]  /*0f70*/  IMAD R11, R42.reuse, R12, R11 ;  /* 0x0000000c2a0b7224 */ /* 0x040fe400078e020b */
[----:B------:R-:W-:Y:S01]  /*0f80*/  IMAD.MOV R8, RZ, RZ, -R8 ;  /* 0x000000ffff087224 */ /* 0x000fe200078e0a08 */
[----:B------:R-:W-:Y:S01]  /*0f90*/  IABS R15, R16 ;  /* 0x00000010000f7213 */ /* 0x000fe20000000000 */
[----:B------:R-:W-:Y:S01]  /*0fa0*/  @!P6 IMAD.IADD R7, R7, 0x1, -R42 ;  /* 0x000000010707e824 */ /* 0x000fe200078e0a2a */
[C---:B------:R-:W-:Y:S01]  /*0fb0*/  ISETP.GT.U32.AND P6, PT, R42.reuse, R11, PT ;  /* 0x0000000b2a00720c */ /* 0x040fe20003fc4070 */
[----:B------:R-:W-:-:S02]  /*0fc0*/  IMAD R12, R42, R8, R13 ;  /* 0x000000082a0c7224 */ /* 0x000fc400078e020d */
[----:B------:R-:W-:-:S04]  /*0fd0*/  IMAD.HI.U32 R8, R6, R15, RZ ;  /* 0x0000000f06087227 */ /* 0x000fc800078e00ff */
[--C-:B------:R-:W-:Y:S01]  /*0fe0*/  @!P2 IMAD.IADD R10, R10, 0x1, -R42.reuse ;  /* 0x000000010a0aa824 */ /* 0x100fe200078e0a2a */
[----:B------:R-:W-:Y:S01]  /*0ff0*/  ISETP.GT.U32.AND P2, PT, R42, R12, PT ;  /* 0x0000000c2a00720c */ /* 0x000fe20003f44070 */
[----:B------:R-:W-:Y:S01]  /*1000*/  @!P3 IMAD.IADD R9, R9, 0x1, -R42 ;  /* 0x000000010909b824 */ /* 0x000fe200078e0a2a */
[----:B------:R-:W-:Y:S01]  /*1010*/  ISETP.GE.AND P3, PT, R18, RZ, PT ;  /* 0x000000ff1200720c */ /* 0x000fe20003f66270 */
[----:B------:R-:W-:-:S04]  /*1020*/  IMAD.HI.U32 R13, R6, R17, RZ ;  /* 0x00000011060d7227 */ /* 0x000fc800078e00ff */
[----:B------:R-:W-:Y:S02]  /*1030*/  IMAD.MOV R8, RZ, RZ, -R8 ;  /* 0x000000ffff087224 */ /* 0x000fe400078e0a08 */
[----:B------:R-:W-:Y:S02]  /*1040*/  VIADD R18, R0, 0x16 ;  /* 0x0000001600127836 */ /* 0x000fe40000000000 */
[----:B------:R-:W-:Y:S02]  /*1050*/  IMAD.MOV R14, RZ, RZ, -R13 ;  /* 0x000000ffff0e7224 */ /* 0x000fe400078e0a0d */
[----:B------:R-:W-:Y:S01]  /*1060*/  IMAD R13, R42, R8, R15 ;  /* 0x000000082a0d7224 */ /* 0x000fe200078e020f */
[----:B------:R-:W-:Y:S01]  /*1070*/  IABS R15, R18 ;  /* 0x00000012000f7213 */ /* 0x000fe20000000000 */
[--C-:B------:R-:W-:Y:S01]  /*1080*/  @!P6 IMAD.IADD R11, R11, 0x1, -R42.reuse ;  /* 0x000000010b0be824 */ /* 0x100fe200078e0a2a */
[----:B------:R-:W-:Y:S01]  /*1090*/  ISETP.GE.AND P6, PT, R19, RZ, PT ;  /* 0x000000ff1300720c */ /* 0x000fe20003fc6270 */
[----:B------:R-:W-:Y:S01]  /*10a0*/  IMAD.MOV.U32 R8, RZ, RZ, R5 ;  /* 0x000000ffff087224 */ /* 0x000fe200078e0005 */
[----:B------:R-:W-:Y:S01]  /*10b0*/  IABS R19, R22 ;  /* 0x0000001600137213 */ /* 0x000fe20000000000 */
[----:B------:R-:W-:Y:S01]  /*10c0*/  @!P2 IMAD.IADD R12, R12, 0x1, -R42 ;  /* 0x000000010c0ca824 */ /* 0x000fe200078e0a2a */
[C---:B------:R-:W-:Y:S01]  /*10d0*/  ISETP.GT.U32.AND P2, PT, R42.reuse, R13, PT ;  /* 0x0000000d2a00720c */ /* 0x040fe20003f44070 */
[----:B------:R-:W-:Y:S01]  /*10e0*/  @!P0 IMAD.MOV R8, RZ, RZ, -R8 ;  /* 0x000000ffff088224 */ /* 0x000fe200078e0a08 */
[C---:B------:R-:W-:Y:S01]  /*10f0*/  ISETP.GT.U32.AND P0, PT, R42.reuse, R11, PT ;  /* 0x0000000b2a00720c */ /* 0x040fe20003f04070 */
[----:B------:R-:W-:-:S02]  /*1100*/  IMAD R14, R42, R14, R17 ;  /* 0x0000000e2a0e7224 */ /* 0x000fc400078e0211 */
[----:B------:R-:W-:Y:S02]  /*1110*/  IMAD.MOV.U32 R17, RZ, RZ, R15 ;  /* 0x000000ffff117224 */ /* 0x000fe400078e000f */
[----:B------:R-:W-:Y:S01]  /*1120*/  @!P1 IMAD.MOV R7, RZ, RZ, -R7 ;  /* 0x000000ffff079224 */ /* 0x000fe200078e0a07 */
[----:B------:R-:W-:Y:S01]  /*1130*/  ISETP.GT.U32.AND P1, PT, R42, R12, PT ;  /* 0x0000000c2a00720c */ /* 0x000fe20003f24070 */
[----:B------:R-:W-:-:S04]  /*1140*/  IMAD.HI.U32 R5, R6, R17, RZ ;  /* 0x0000001106057227 */ /* 0x000fc800078e00ff */
[----:B------:R-:W-:Y:S01]  /*1150*/  @!P5 IMAD.MOV R9, RZ, RZ, -R9 ;  /* 0x000000ffff09d224 */ /* 0x000fe200078e0a09 */
[----:B------:R-:W-:Y:S01]  /*1160*/  ISETP.GT.U32.AND P5, PT, R42, R14, PT ;  /* 0x0000000e2a00720c */ /* 0x000fe20003fa4070 */
[----:B------:R-:W-:-:S04]  /*1170*/  IMAD.HI.U32 R15, R6, R19, RZ ;  /* 0x00000013060f7227 */ /* 0x000fc800078e00ff */
[----:B------:R-:W-:Y:S02]  /*1180*/  IMAD.MOV R5, RZ, RZ, -R5 ;  /* 0x000000ffff057224 */ /* 0x000fe400078e0a05 */
[--C-:B------:R-:W-:Y:S01]  /*1190*/  @!P0 IMAD.IADD R11, R11, 0x1, -R42.reuse ;  /* 0x000000010b0b8824 */ /* 0x100fe200078e0a2a */
[----:B------:R-:W-:Y:S01]  /*11a0*/  ISETP.GE.AND P0, PT, R20, RZ, PT ;  /* 0x000000ff1400720c */ /* 0x000fe20003f06270 */
[----:B------:R-:W-:Y:S02]  /*11b0*/  IMAD.MOV R15, RZ, RZ, -R15 ;  /* 0x000000ffff0f7224 */ /* 0x000fe400078e0a0f */
[----:B------:R-:W-:Y:S02]  /*11c0*/  IMAD R5, R42, R5, R17 ;  /* 0x000000052a057224 */ /* 0x000fe400078e0211 */
[----:B------:R-:W-:Y:S01]  /*11d0*/  @!P1 IMAD.IADD R12, R12, 0x1, -R42 ;  /* 0x000000010c0c9824 */ /* 0x000fe200078e0a2a */
[----:B------:R-:W-:Y:S01]  /*11e0*/  ISETP.GE.AND P1, PT, R18, RZ, PT ;  /* 0x000000ff1200720c */ /* 0x000fe20003f26270 */
[----:B------:R-:W-:-:S02]  /*11f0*/  IMAD R15, R42, R15, R19 ;  /* 0x0000000f2a0f7224 */ /* 0x000fc400078e0213 */
[----:B------:R-:W-:Y:S01]  /*1200*/  @!P3 IMAD.MOV R11, RZ, RZ, -R11 ;  /* 0x000000ffff0bb224 */ /* 0x000fe200078e0a0b */
[----:B------:R-:W-:Y:S01]  /*1210*/  ISETP.GT.U32.AND P3, PT, R42, R5, PT ;  /* 0x000000052a00720c */ /* 0x000fe20003f64070 */
[----:B------:R-:W-:Y:S02]  /*1220*/  @!P5 IMAD.IADD R14, R14, 0x1, -R42 ;  /* 0x000000010e0ed824 */ /* 0x000fe400078e0a2a */
[----:B------:R-:W-:Y:S01]  /*1230*/  @!P6 IMAD.MOV R12, RZ, RZ, -R12 ;  /* 0x000000ffff0ce224 */ /* 0x000fe200078e0a0c */
[----:B------:R-:W-:Y:S01]  /*1240*/  ISETP.GT.U32.AND P6, PT, R42, R15, PT ;  /* 0x0000000f2a00720c */ /* 0x000fe20003fc4070 */
[----:B------:R-:W-:Y:S01]  /*1250*/  VIADD R17, R0, 0x14 ;  /* 0x0000001400117836 */ /* 0x000fe20000000000 */
[----:B------:R-:W-:Y:S01]  /*1260*/  ISETP.GT.U32.AND P5, PT, R42, R14, PT ;  /* 0x0000000e2a00720c */ /* 0x000fe20003fa4070 */
[----:B------:R-:W-:Y:S02]  /*1270*/  VIADD R20, R0, 0x13 ;  /* 0x0000001300147836 */ /* 0x000fe40000000000 */
[----:B------:R-:W-:Y:S01]  /*1280*/  @!P2 IMAD.IADD R13, R13, 0x1, -R42 ;  /* 0x000000010d0da824 */ /* 0x000fe200078e0a2a */
[----:B------:R-:W-:Y:S01]  /*1290*/  IABS R19, R17 ;  /* 0x0000001100137213 */ /* 0x000fe20000000000 */
[----:B------:R-:W-:Y:S01]  /*12a0*/  @!P4 IMAD.MOV R10, RZ, RZ, -R10 ;  /* 0x000000ffff0ac224 */ /* 0x000fe200078e0a0a */
[----:B------:R-:W-:Y:S01]  /*12b0*/  ISETP.GE.AND P4, PT, R16, RZ, PT ;  /* 0x000000ff1000720c */ /* 0x000fe20003f86270 */
[----:B------:R-:W-:Y:S01]  /*12c0*/  @!P3 IMAD.IADD R5, R5, 0x1, -R42 ;  /* 0x000000010505b824 */ /* 0x000fe200078e0a2a */
[----:B------:R-:W-:Y:S01]  /*12d0*/  IABS R21, R20 ;  /* 0x0000001400157213 */ /* 0x000fe20000000000 */
[----:B------:R-:W-:Y:S01]  /*12e0*/  IMAD.HI.U32 R16, R6, R19, RZ ;  /* 0x0000001306107227 */ /* 0x000fe200078e00ff */
[----:B------:R-:W-:-:S02]  /*12f0*/  ISETP.GT.U32.AND P2, PT, R42, R13, PT ;  /* 0x0000000d2a00720c */ /* 0x000fc40003f44070 */
[----:B------:R-:W-:Y:S01]  /*1300*/  ISETP.GT.U32.AND P3, PT, R42, R5, PT ;  /* 0x000000052a00720c */ /* 0x000fe20003f64070 */
[--C-:B------:R-:W-:Y:S02]  /*1310*/  @!P6 IMAD.IADD R15, R15, 0x1, -R42.reuse ;  /* 0x000000010f0fe824 */ /* 0x100fe400078e0a2a */
[----:B------:R-:W-:Y:S01]  /*1320*/  @!P5 IMAD.IADD R14, R14, 0x1, -R42 ;  /* 0x000000010e0ed824 */ /* 0x000fe200078e0a2a */
[----:B------:R-:W-:Y:S01]  /*1330*/  ISETP.GE.AND P5, PT, R17, RZ, PT ;  /* 0x000000ff1100720c */ /* 0x000fe20003fa6270 */
[----:B------:R-:W-:Y:S01]  /*1340*/  IMAD.HI.U32 R17, R6, R21, RZ ;  /* 0x0000001506117227 */ /* 0x000fe200078e00ff */
[----:B------:R-:W-:-:S03]  /*1350*/  ISETP.GT.U32.AND P6, PT, R42, R15, PT ;  /* 0x0000000f2a00720c */ /* 0x000fc60003fc4070 */
[----:B------:R-:W-:Y:S02]  /*1360*/  IMAD.MOV R16, RZ, RZ, -R16 ;  /* 0x000000ffff107224 */ /* 0x000fe400078e0a10 */
[----:B------:R-:W-:Y:S02]  /*1370*/  IMAD.MOV R17, RZ, RZ, -R17 ;  /* 0x000000ffff117224 */ /* 0x000fe400078e0a11 */
[C---:B------:R-:W-:Y:S02]  /*1380*/  IMAD R16, R42.reuse, R16, R19 ;  /* 0x000000102a107224 */ /* 0x040fe400078e0213 */
[C---:B------:R-:W-:Y:S02]  /*1390*/  IMAD R17, R42.reuse, R17, R21 ;  /* 0x000000112a117224 */ /* 0x040fe400078e0215 */
[--C-:B------:R-:W-:Y:S01]  /*13a0*/  @!P3 IMAD.IADD R5, R5, 0x1, -R42.reuse ;  /* 0x000000010505b824 */ /* 0x100fe200078e0a2a */
[----:B------:R-:W-:Y:S01]  /*13b0*/  ISETP.GT.U32.AND P3, PT, R42, R16, PT ;  /* 0x000000102a00720c */ /* 0x000fe20003f64070 */
[----:B------:R-:W-:Y:S01]  /*13c0*/  @!P2 IMAD.IADD R13, R13, 0x1, -R42 ;  /* 0x000000010d0da824 */ /* 0x000fe200078e0a2a */
[----:B------:R-:W-:Y:S01]  /*13d0*/  ISETP.GE.AND P2, PT, R22, RZ, PT ;  /* 0x000000ff1600720c */ /* 0x000fe20003f46270 */
[----:B------:R-:W-:-:S02]  /*13e0*/  VIADD R22, R0, 0x12 ;  /* 0x0000001200167836 */ /* 0x000fc40000000000 */
[----:B------:R-:W-:Y:S01]  /*13f0*/  @!P6 IMAD.IADD R15, R15, 0x1, -R42 ;  /* 0x000000010f0fe824 */ /* 0x000fe200078e0a2a */
[----:B------:R-:W-:Y:S01]  /*1400*/  ISETP.GT.U32.AND P6, PT, R42, R17, PT ;  /* 0x000000112a00720c */ /* 0x000fe20003fc4070 */
[----:B------:R-:W-:Y:S01]  /*1410*/  @!P4 IMAD.MOV R13, RZ, RZ, -R13 ;  /* 0x000000ffff0dc224 */ /* 0x000fe200078e0a0d */
[----:B------:R-:W-:Y:S01]  /*1420*/  IABS R18, R22 ;  /* 0x0000001600127213 */ /* 0x000fe20000000000 */
[----:B------:R-:W-:Y:S01]  /*1430*/  IMAD.HI.U32 R21, R6, R25, RZ ;  /* 0x0000001906157227 */ /* 0x000fe200078e00ff */
[----:B------:R-:W-:-:S03]  /*1440*/  ISETP.GE.AND P4, PT, R20, RZ, PT ;  /* 0x000000ff1400720c */ /* 0x000fc60003f86270 */
[----:B------:R-:W-:Y:S02]  /*1450*/  IMAD.MOV.U32 R19, RZ, RZ, R18 ;  /* 0x000000ffff137224 */ /* 0x000fe400078e0012 */
[----:B------:R-:W-:Y:S02]  /*1460*/  @!P3 IMAD.IADD R16, R16, 0x1, -R42 ;  /* 0x000000011010b824 */ /* 0x000fe400078e0a2a */
[----:B------:R-:W-:-:S04]  /*1470*/  IMAD.HI.U32 R18, R6, R19, RZ ;  /* 0x0000001306127227 */ /* 0x000fc800078e00ff */
[----:B------:R-:W-:Y:S01]  /*1480*/  @!P6 IMAD.IADD R17, R17, 0x1, -R42 ;  /* 0x000000011111e824 */ /* 0x000fe200078e0a2a */
[----:B------:R-:W-:Y:S01]  /*1490*/  ISETP.GT.U32.AND P6, PT, R42, R16, PT ;  /* 0x000000102a00720c */ /* 0x000fe20003fc4070 */
[----:B------:R-:W-:-:S04]  /*14a0*/  IMAD.HI.U32 R20, R6, R23, RZ ;  /* 0x0000001706147227 */ /* 0x000fc800078e00ff */
[----:B------:R-:W-:Y:S02]  /*14b0*/  IMAD.MOV R18, RZ, RZ, -R18 ;  /* 0x000000ffff127224 */ /* 0x000fe400078e0a12 */
[----:B------:R-:W-:Y:S02]  /*14c0*/  IMAD.MOV R20, RZ, RZ, -R20 ;  /* 0x000000ffff147224 */ /* 0x000fe400078e0a14 */
[C---:B------:R-:W-:Y:S02]  /*14d0*/  IMAD R19, R42.reuse, R18, R19 ;  /* 0x000000122a137224 */ /* 0x040fe400078e0213 */
[----:B------:R-:W-:Y:S02]  /*14e0*/  IMAD.MOV.U32 R18, RZ, RZ, R14 ;  /* 0x000000ffff127224 */ /* 0x000fe400078e000e */
[C---:B------:R-:W-:Y:S01]  /*14f0*/  IMAD R14, R42.reuse, R20, R23 ;  /* 0x000000142a0e7224 */ /* 0x040fe200078e0217 */
[----:B------:R-:W-:Y:S01]  /*1500*/  ISETP.GT.U32.AND P3, PT, R42, R19, PT ;  /* 0x000000132a00720c */ /* 0x000fe20003f64070 */
[----:B------:R-:W-:-:S02]  /*1510*/  @!P6 IMAD.IADD R16, R16, 0x1, -R42 ;  /* 0x000000011010e824 */ /* 0x000fc400078e0a2a */
[----:B------:R-:W-:Y:S01]  /*1520*/  @!P0 IMAD.MOV R18, RZ, RZ, -R18 ;  /* 0x000000ffff128224 */ /* 0x000fe200078e0a12 */
[----:B------:R-:W-:Y:S01]  /*1530*/  ISETP.GT.U32.AND P6, PT, R42, R14, PT ;  /* 0x0000000e2a00720c */ /* 0x000fe20003fc4070 */
[----:B------:R-:W-:Y:S01]  /*1540*/  IMAD.MOV R21, RZ, RZ, -R21 ;  /* 0x000000ffff157224 */ /* 0x000fe200078e0a15 */
[----:B------:R-:W-:Y:S01]  /*1550*/  ISETP.GE.AND P0, PT, R22, RZ, PT ;  /* 0x000000ff1600720c */ /* 0x000fe20003f06270 */
[----:B------:R-:W-:Y:S01]  /*1560*/  IMAD.MOV.U32 R20, RZ, RZ, R5 ;  /* 0x000000ffff147224 */ /* 0x000fe200078e0005 */
[----:B------:R-:W-:Y:S01]  /*1570*/  IABS R22, R34 ;  /* 0x0000002200167213 */ /* 0x000fe20000000000 */
[----:B------:R-:W-:Y:S02]  /*1580*/  IMAD R21, R42, R21, R25 ;  /* 0x000000152a157224 */ /* 0x000fe400078e0219 */
[----:B------:R-:W-:-:S04]  /*1590*/  IMAD.HI.U32 R5, R6, R27, RZ ;  /* 0x0000001b06057227 */ /* 0x000fc800078e00ff */
[----:B------:R-:W-:Y:S02]  /*15a0*/  IMAD.MOV.U32 R25, RZ, RZ, R22 ;  /* 0x000000ffff197224 */ /* 0x000fe400078e0016 */
[----:B------:R-:W-:Y:S02]  /*15b0*/  @!P6 IMAD.IADD R14, R14, 0x1, -R42 ;  /* 0x000000010e0ee824 */ /* 0x000fe400078e0a2a */
[----:B------:R-:W-:Y:S02]  /*15c0*/  IMAD.MOV.U32 R22, RZ, RZ, R16 ;  /* 0x000000ffff167224 */ /* 0x000fe400078e0010 */
[----:B------:R-:W-:Y:S01]  /*15d0*/  IMAD.HI.U32 R23, R6, R25, RZ ;  /* 0x0000001906177227 */ /* 0x000fe200078e00ff */
[----:B------:R-:W-:-:S03]  /*15e0*/  ISETP.GT.U32.AND P6, PT, R42, R14, PT ;  /* 0x0000000e2a00720c */ /* 0x000fc60003fc4070 */
[----:B------:R-:W-:Y:S01]  /*15f0*/  @!P5 IMAD.MOV R22, RZ, RZ, -R22 ;  /* 0x000000ffff16d224 */ /* 0x000fe200078e0a16 */
[C---:B------:R-:W-:Y:S01]  /*1600*/  ISETP.GT.U32.AND P5, PT, R42.reuse, R21, PT ;  /* 0x000000152a00720c */ /* 0x040fe20003fa4070 */
[----:B------:R-:W-:Y:S02]  /*1610*/  IMAD.MOV R5, RZ, RZ, -R5 ;  /* 0x000000ffff057224 */ /* 0x000fe400078e0a05 */
[----:B------:R-:W-:Y:S02]  /*1620*/  IMAD.MOV R23, RZ, RZ, -R23 ;  /* 0x000000ffff177224 */ /* 0x000fe400078e0a17 */
[C---:B------:R-:W-:Y:S02]  /*1630*/  IMAD R5, R42.reuse, R5, R27 ;  /* 0x000000052a057224 */ /* 0x040fe400078e021b */
[----:B------:R-:W-:Y:S01]  /*1640*/  IMAD R16, R42, R23, R25 ;  /* 0x000000172a107224 */ /* 0x000fe200078e0219 */
[----:B------:R-:W-:Y:S01]  /*1650*/  IABS R25, R36 ;  /* 0x0000002400197213 */ /* 0x000fe20000000000 */
[--C-:B------:R-:W-:Y:S01]  /*1660*/  @!P6 IMAD.IADD R14, R14, 0x1, -R42.reuse ;  /* 0x000000010e0ee824 */ /* 0x100fe200078e0a2a */
[C---:B------:R-:W-:Y:S01]  /*1670*/  ISETP.GT.U32.AND P6, PT, R42.reuse, R5, PT ;  /* 0x000000052a00720c */ /* 0x040fe20003fc4070 */
[--C-:B------:R-:W-:Y:S01]  /*1680*/  @!P3 IMAD.IADD R19, R19, 0x1, -R42.reuse ;  /* 0x000000011313b824 */ /* 0x100fe200078e0a2a */
[----:B------:R-:W-:Y:S01]  /*1690*/  ISETP.GT.U32.AND P3, PT, R42, R17, PT ;  /* 0x000000112a00720c */ /* 0x000fe20003f64070 */
[----:B------:R-:W-:-:S02]  /*16a0*/  @!P5 IMAD.IADD R21, R21, 0x1, -R42 ;  /* 0x000000011515d824 */ /* 0x000fc400078e0a2a */
[----:B------:R-:W-:-:S03]  /*16b0*/  IMAD.HI.U32 R23, R6, R25, RZ ;  /* 0x0000001906177227 */ /* 0x000fc600078e00ff */
[C---:B------:R-:W-:Y:S01]  /*16c0*/  ISETP.GT.U32.AND P5, PT, R42.reuse, R21, PT ;  /* 0x000000152a00720c */ /* 0x040fe20003fa4070 */
[----:B------:R-:W-:Y:S02]  /*16d0*/  IMAD.MOV R23, RZ, RZ, -R23 ;  /* 0x000000ffff177224 */ /* 0x000fe400078e0a17 */
[----:B------:R-:W-:Y:S01]  /*16e0*/  @!P1 IMAD.MOV R20, RZ, RZ, -R20 ;  /* 0x000000ffff149224 */ /* 0x000fe200078e0a14 */
[C---:B------:R-:W-:Y:S01]  /*16f0*/  ISETP.GT.U32.AND P1, PT, R42.reuse, R19, PT ;  /* 0x000000132a00720c */ /* 0x040fe20003f24070 */
[C---:B------:R-:W-:Y:S02]  /*1700*/  IMAD R23, R42.reuse, R23, R25 ;  /* 0x000000172a177224 */ /* 0x040fe400078e0219 */
[--C-:B------:R-:W-:Y:S02]  /*1710*/  @!P6 IMAD.IADD R5, R5, 0x1, -R42.reuse ;  /* 0x000000010505e824 */ /* 0x100fe400078e0a2a */
[----:B------:R-:W-:Y:S01]  /*1720*/  @!P2 IMAD.MOV R15, RZ, RZ, -R15 ;  /* 0x000000ffff0fa224 */ /* 0x000fe200078e0a0f */
[----:B------:R-:W-:Y:S01]  /*1730*/  ISETP.GT.U32.AND P6, PT, R42, R23, PT ;  /* 0x000000172a00720c */ /* 0x000fe20003fc4070 */
[--C-:B------:R-:W-:Y:S01]  /*1740*/  @!P3 IMAD.IADD R17, R17, 0x1, -R42.reuse ;  /* 0x000000011111b824 */ /* 0x100fe200078e0a2a */
[----:B------:R-:W-:Y:S01]  /*1750*/  ISETP.GE.AND P2, PT, R24, RZ, PT ;  /* 0x000000ff1800720c */ /* 0x000fe20003f46270 */
[----:B------:R-:W-:Y:S01]  /*1760*/  @!P5 IMAD.IADD R21, R21, 0x1, -R42 ;  /* 0x000000011515d824 */ /* 0x000fe200078e0a2a */
[----:B------:R-:W-:Y:S01]  /*1770*/  ISETP.GT.U32.AND P5, PT, R42, R16, PT ;  /* 0x000000102a00720c */ /* 0x000fe20003fa4070 */
[----:B------:R-:W-:Y:S01]  /*1780*/  IMAD.HI.U32 R24, R6, R29, RZ ;  /* 0x0000001d06187227 */ /* 0x000fe200078e00ff */
[----:B------:R-:W-:-:S03]  /*1790*/  ISETP.GE.AND P3, PT, R26, RZ, PT ;  /* 0x000000ff1a00720c */ /* 0x000fc60003f66270 */
[----:B------:R-:W-:-:S04]  /*17a0*/  IMAD.HI.U32 R25, R6, R33, RZ ;  /* 0x0000002106197227 */ /* 0x000fc800078e00ff */
[----:B------:R-:W-:Y:S02]  /*17b0*/  @!P6 IMAD.IADD R23, R23, 0x1, -R42 ;  /* 0x000000011717e824 */ /* 0x000fe400078e0a2a */
[----:B------:R-:W-:-:S03]  /*17c0*/  IMAD.HI.U32 R26, R6, R35, RZ ;  /* 0x00000023061a7227 */ /* 0x000fc600078e00ff */
[----:B------:R-:W-:Y:S01]  /*17d0*/  ISETP.GT.U32.AND P6, PT, R42, R23, PT ;  /* 0x000000172a00720c */ /* 0x000fe20003fc4070 */
[--C-:B------:R-:W-:Y:S01]  /*17e0*/  @!P5 IMAD.IADD R16, R16, 0x1, -R42.reuse ;  /* 0x000000011010d824 */ /* 0x100fe200078e0a2a */
[----:B------:R-:W-:Y:S01]  /*17f0*/  ISETP.GT.U32.AND P5, PT, R42, R5, PT ;  /* 0x000000052a00720c */ /* 0x000fe20003fa4070 */
[----:B------:R-:W-:Y:S01]  /*1800*/  @!P1 IMAD.IADD R19, R19, 0x1, -R42 ;  /* 0x0000000113139824 */ /* 0x000fe200078e0a2a */
[----:B------:R-:W-:Y:S01]  /*1810*/  ISETP.GE.AND P1, PT, R28, RZ, PT ;  /* 0x000000ff1c00720c */ /* 0x000fe20003f26270 */
[----:B------:R-:W-:-:S04]  /*1820*/  IMAD.HI.U32 R27, R6, R37, RZ ;  /* 0x00000025061b7227 */ /* 0x000fc800078e00ff */
[----:B------:R-:W-:Y:S02]  /*1830*/  IMAD.MOV R24, RZ, RZ, -R24 ;  /* 0x000000ffff187224 */ /* 0x000fe400078e0a18 */
[----:B------:R-:W-:Y:S02]  /*1840*/  IMAD.MOV R28, RZ, RZ, -R25 ;  /* 0x000000ffff1c7224 */ /* 0x000fe400078e0a19 */
[----:B------:R-:W-:Y:S02]  /*1850*/  IMAD.MOV R26, RZ, RZ, -R26 ;  /* 0x000000ffff1a7224 */ /* 0x000fe400078e0a1a */
[----:B------:R-:W-:Y:S01]  /*1860*/  @!P4 IMAD.MOV R17, RZ, RZ, -R17 ;  /* 0x000000ffff11c224 */ /* 0x000fe200078e0a11 */
[C---:B------:R-:W-:Y:S01]  /*1870*/  ISETP.GT.U32.AND P4, PT, R42.reuse, R16, PT ;  /* 0x000000102a00720c */ /* 0x040fe20003f84070 */
[----:B------:R-:W-:Y:S02]  /*1880*/  IMAD.MOV R30, RZ, RZ, -R27 ;  /* 0x000000ffff1e7224 */ /* 0x000fe400078e0a1b */
[----:B------:R-:W-:-:S02]  /*1890*/  IMAD R25, R42, R24, R29 ;  /* 0x000000182a197224 */ /* 0x000fc400078e021d */
[C---:B------:R-:W-:Y:S01]  /*18a0*/  IMAD R27, R42.reuse, R28, R33 ;  /* 0x0000001c2a1b7224 */ /* 0x040fe200078e0221 */
[----:B------:R-:W-:Y:S01]  /*18b0*/  IABS R33, R49 ;  /* 0x0000003100217213 */ /* 0x000fe20000000000 */
[C---:B------:R-:W-:Y:S01]  /*18c0*/  IMAD R29, R42.reuse, R26, R35 ;  /* 0x0000001a2a1d7224 */ /* 0x040fe200078e0223 */
[----:B------:R-:W-:Y:S01]  /*18d0*/  IABS R35, R50 ;  /* 0x0000003200237213 */ /* 0x000fe20000000000 */
[--C-:B------:R-:W-:Y:S02]  /*18e0*/  @!P6 IMAD.IADD R23, R23, 0x1, -R42.reuse ;  /* 0x000000011717e824 */ /* 0x100fe400078e0a2a */
[----:B------:R-:W-:Y:S01]  /*18f0*/  @!P5 IMAD.IADD R5, R5, 0x1, -R42 ;  /* 0x000000010505d824 */ /* 0x000fe200078e0a2a */
[----:B------:R-:W-:Y:S01]  /*1900*/  ISETP.GT.U32.AND P6, PT, R42, R29, PT ;  /* 0x0000001d2a00720c */ /* 0x000fe20003fc4070 */
[----:B------:R-:W-:Y:S01]  /*1910*/  IMAD.HI.U32 R24, R6, R33, RZ ;  /* 0x0000002106187227 */ /* 0x000fe200078e00ff */
[----:B------:R-:W-:-:S03]  /*1920*/  ISETP.GT.U32.AND P5, PT, R42, R25, PT ;  /* 0x000000192a00720c */ /* 0x000fc60003fa4070 */
[----:B------:R-:W-:Y:S02]  /*1930*/  IMAD.MOV R32, RZ, RZ, -R24 ;  /* 0x000000ffff207224 */ /* 0x000fe400078e0a18 */
[--C-:B------:R-:W-:Y:S01]  /*1940*/  @!P4 IMAD.IADD R16, R16, 0x1, -R42.reuse ;  /* 0x000000011010c824 */ /* 0x100fe200078e0a2a */
[C---:B------:R-:W-:Y:S01]  /*1950*/  ISETP.GT.U32.AND P4, PT, R42.reuse, R27, PT ;  /* 0x0000001b2a00720c */ /* 0x040fe20003f84070 */
[C---:B------:R-:W-:Y:S01]  /*1960*/  IMAD R30, R42.reuse, R30, R37 ;  /* 0x0000001e2a1e7224 */ /* 0x040fe200078e0225 */
[----:B------:R-:W-:Y:S01]  /*1970*/  IABS R37, R51 ;  /* 0x0000003300257213 */ /* 0x000fe20000000000 */
[C---:B------:R-:W-:Y:S02]  /*1980*/  IMAD R32, R42.reuse, R32, R33 ;  /* 0x000000202a207224 */ /* 0x040fe400078e0221 */
[--C-:B------:R-:W-:Y:S02]  /*1990*/  @!P6 IMAD.IADD R29, R29, 0x1, -R42.reuse ;  /* 0x000000011d1de824 */ /* 0x100fe400078e0a2a */
[----:B------:R-:W-:Y:S01]  /*19a0*/  @!P5 IMAD.IADD R25, R25, 0x1, -R42 ;  /* 0x000000011919d824 */ /* 0x000fe200078e0a2a */
[----:B------:R-:W-:Y:S01]  /*19b0*/  ISETP.GT.U32.AND P6, PT, R42, R32, PT ;  /* 0x000000202a00720c */ /* 0x000fe20003fc4070 */
[----:B------:R-:W-:Y:S01]  /*19c0*/  IMAD.HI.U32 R24, R6, R35, RZ ;  /* 0x0000002306187227 */ /* 0x000fe200078e00ff */
[----:B------:R-:W-:-:S03]  /*19d0*/  ISETP.GT.U32.AND P5, PT, R42, R30, PT ;  /* 0x0000001e2a00720c */ /* 0x000fc60003fa4070 */
[----:B------:R-:W-:-:S04]  /*19e0*/  IMAD.HI.U32 R26, R6, R37, RZ ;  /* 0x00000025061a7227 */ /* 0x000fc800078e00ff */
[----:B------:R-:W-:-:S04]  /*19f0*/  IMAD.HI.U32 R28, R6, R39, RZ ;  /* 0x00000027061c7227 */ /* 0x000fc800078e00ff */
[----:B------:R-:W-:Y:S02]  /*1a00*/  IMAD.MOV R24, RZ, RZ, -R24 ;  /* 0x000000ffff187224 */ /* 0x000fe400078e0a18 */
[----:B------:R-:W-:Y:S02]  /*1a10*/  IMAD.MOV R26, RZ, RZ, -R26 ;  /* 0x000000ffff1a7224 */ /* 0x000fe400078e0a1a */
[----:B------:R-:W-:Y:S02]  /*1a20*/  IMAD.MOV R28, RZ, RZ, -R28 ;  /* 0x000000ffff1c7224 */ /* 0x000fe400078e0a1c */
[----:B------:R-:W-:Y:S01]  /*1a30*/  @!P4 IMAD.IADD R27, R27, 0x1, -R42 ;  /* 0x000000011b1bc824 */ /* 0x000fe200078e0a2a */
[----:B------:R-:W-:Y:S01]  /*1a40*/  ISETP.GE.AND P4, PT, R34, RZ, PT ;  /* 0x000000ff2200720c */ /* 0x000fe20003f86270 */
[C---:B------:R-:W-:Y:S02]  /*1a50*/  IMAD R33, R42.reuse, R24, R35 ;  /* 0x000000182a217224 */ /* 0x040fe400078e0223 */
[C---:B------:R-:W-:Y:S01]  /*1a60*/  IMAD R34, R42.reuse, R26, R37 ;  /* 0x0000001a2a227224 */ /* 0x040fe200078e0225 */
[----:B------:R-:W-:Y:S01]  /*1a70*/  IABS R37, R53 ;  /* 0x0000003500257213 */ /* 0x000fe20000000000 */
[----:B------:R-:W-:Y:S01]  /*1a80*/  IMAD R35, R42, R28, R39 ;  /* 0x0000001c2a237224 */ /* 0x000fe200078e0227 */
[----:B------:R-:W-:Y:S01]  /*1a90*/  IABS R39, R54 ;  /* 0x0000003600277213 */ /* 0x000fe20000000000 */
[----:B------:R-:W-:-:S02]  /*1aa0*/  VIADD R55, R0, 0x2 ;  /* 0x0000000200377836 */ /* 0x000fc40000000000 */
[--C-:B------:R-:W-:Y:S01]  /*1ab0*/  @!P6 IMAD.IADD R32, R32, 0x1, -R42.reuse ;  /* 0x000000012020e824 */ /* 0x100fe200078e0a2a */
[----:B------:R-:W-:Y:S01]  /*1ac0*/  ISETP.GT.U32.AND P6, PT, R42, R33, PT ;  /* 0x000000212a00720c */ /* 0x000fe20003fc4070 */
[----:B------:R-:W-:Y:S01]  /*1ad0*/  @!P5 IMAD.IADD R30, R30, 0x1, -R42 ;  /* 0x000000011e1ed824 */ /* 0x000fe200078e0a2a */
[----:B------:R-:W-:Y:S01]  /*1ae0*/  ISETP.GE.AND P5, PT, R36, RZ, PT ;  /* 0x000000ff2400720c */ /* 0x000fe20003fa6270 */
[----:B------:R-:W-:Y:S01]  /*1af0*/  IMAD.HI.U32 R24, R6, R37, RZ ;  /* 0x0000002506187227 */ /* 0x000fe200078e00ff */
[----:B------:R-:W-:-:S03]  /*1b00*/  IABS R41, R55 ;  /* 0x0000003700297213 */ /* 0x000fc60000000000 */
[----:B------:R-:W-:-:S04]  /*1b10*/  IMAD.HI.U32 R26, R6, R39, RZ ;  /* 0x00000027061a7227 */ /* 0x000fc800078e00ff */
[----:B------:R-:W-:-:S04]  /*1b20*/  IMAD.HI.U32 R36, R6, R43, RZ ;  /* 0x0000002b06247227 */ /* 0x000fc800078e00ff */
[----:B------:R-:W-:Y:S02]  /*1b30*/  IMAD.MOV R24, RZ, RZ, -R24 ;  /* 0x000000ffff187224 */ /* 0x000fe400078e0a18 */
[----:B------:R-:W-:Y:S02]  /*1b40*/  IMAD.MOV R26, RZ, RZ, -R26 ;  /* 0x000000ffff1a7224 */ /* 0x000fe400078e0a1a */
[----:B------:R-:W-:-:S04]  /*1b50*/  IMAD.HI.U32 R28, R6, R41, RZ ;  /* 0x00000029061c7227 */ /* 0x000fc800078e00ff */
[----:B------:R-:W-:Y:S02]  /*1b60*/  IMAD.MOV R40, RZ, RZ, -R36 ;  /* 0x000000ffff287224 */ /* 0x000fe400078e0a24 */
[----:B------:R-:W-:-:S04]  /*1b70*/  IMAD.HI.U32 R6, R6, R45, RZ ;  /* 0x0000002d06067227 */ /* 0x000fc800078e00ff */
[C---:B------:R-:W-:Y:S02]  /*1b80*/  IMAD R36, R42.reuse, R24, R37 ;  /* 0x000000182a247224 */ /* 0x040fe400078e0225 */
[C---:B------:R-:W-:Y:S02]  /*1b90*/  IMAD R37, R42.reuse, R26, R39 ;  /* 0x0000001a2a257224 */ /* 0x040fe400078e0227 */
[C---:B------:R-:W-:Y:S02]  /*1ba0*/  IMAD R39, R42.reuse, R40, R43 ;  /* 0x000000282a277224 */ /* 0x040fe400078e022b */
[----:B------:R-:W-:Y:S02]  /*1bb0*/  IMAD.MOV R40, RZ, RZ, -R6 ;  /* 0x000000ffff287224 */ /* 0x000fe400078e0a06 */
[----:B------:R-:W-:Y:S01]  /*1bc0*/  @!P6 IMAD.IADD R33, R33, 0x1, -R42 ;  /* 0x000000012121e824 */ /* 0x000fe200078e0a2a */
[----:B------:R-:W-:Y:S01]  /*1bd0*/  ISETP.GT.U32.AND P6, PT, R42, R34, PT ;  /* 0x000000222a00720c */ /* 0x000fe20003fc4070 */
[----:B------:R-:W-:-:S02]  /*1be0*/  IMAD.MOV.U32 R6, RZ, RZ, R14 ;  /* 0x000000ffff067224 */ /* 0x000fc400078e000e */
[----:B------:R-:W-:Y:S01]  /*1bf0*/  IMAD.MOV.U32 R24, RZ, RZ, R5 ;  /* 0x000000ffff187224 */ /* 0x000fe200078e0005 */
[----:B------:R-:W-:Y:S01]  /*1c00*/  LOP3.LUT R5, RZ, R31, RZ, 0x33, !PT ;  /* 0x0000001fff057212 */ /* 0x000fe200078e33ff */
[----:B------:R-:W-:Y:S01]  /*1c10*/  @!P0 IMAD.MOV R19, RZ, RZ, -R19 ;  /* 0x000000ffff138224 */ /* 0x000fe200078e0a13 */
[C---:B------:R-:W-:Y:S01]  /*1c20*/  ISETP.GT.U32.AND P0, PT, R42.reuse, R25, PT ;  /* 0x000000192a00720c */ /* 0x040fe20003f04070 */
[----:B------:R-:W-:Y:S01]  /*1c30*/  @!P2 IMAD.MOV R6, RZ, RZ, -R6 ;  /* 0x000000ffff06a224 */ /* 0x000fe200078e0a06 */
[C---:B------:R-:W-:Y:S01]  /*1c40*/  ISETP.GT.U32.AND P2, PT, R42.reuse, R27, PT ;  /* 0x0000001b2a00720c */ /* 0x040fe20003f44070 */
[----:B------:R-:W-:Y:S01]  /*1c50*/  @!P3 IMAD.MOV R21, RZ, RZ, -R21 ;  /* 0x000000ffff15b224 */ /* 0x000fe200078e0a15 */
[C---:B------:R-:W-:Y:S01]  /*1c60*/  ISETP.GT.U32.AND P3, PT, R42.reuse, R29, PT ;  /* 0x0000001d2a00720c */ /* 0x040fe20003f64070 */
[----:B------:R-:W-:Y:S01]  /*1c70*/  @!P1 IMAD.MOV R24, RZ, RZ, -R24 ;  /* 0x000000ffff189224 */ /* 0x000fe200078e0a18 */
[----:B------:R-:W-:Y:S01]  /*1c80*/  ISETP.GT.U32.AND P1, PT, R42, R30, PT ;  /* 0x0000001e2a00720c */ /* 0x000fe20003f24070 */
[----:B------:R-:W-:-:S02]  /*1c90*/  IMAD.MOV R28, RZ, RZ, -R28 ;  /* 0x000000ffff1c7224 */ /* 0x000fc400078e0a1c */
[----:B------:R-:W-:Y:S01]  /*1ca0*/  IMAD.MOV.U32 R26, RZ, RZ, R16 ;  /* 0x000000ffff1a7224 */ /* 0x000fe200078e0010 */
[----:B------:R-:W-:Y:S01]  /*1cb0*/  LOP3.LUT R16, R57, 0x3f, RZ, 0xc0, !PT ;  /* 0x0000003f39107812 */ /* 0x000fe200078ec0ff */
[----:B------:R-:W-:Y:S02]  /*1cc0*/  IMAD R38, R42, R28, R41 ;  /* 0x0000001c2a267224 */ /* 0x000fe400078e0229 */
[----:B------:R-:W-:Y:S01]  /*1cd0*/  @!P6 IMAD.IADD R34, R34, 0x1, -R42 ;  /* 0x000000012222e824 */ /* 0x000fe200078e0a2a */
[C---:B------:R-:W-:Y:S01]  /*1ce0*/  ISETP.GT.U32.AND P6, PT, R42.reuse, R33, PT ;  /* 0x000000212a00720c */ /* 0x040fe20003fc4070 */
[----:B------:R-:W-:Y:S01]  /*1cf0*/  @!P4 IMAD.MOV R26, RZ, RZ, -R26 ;  /* 0x000000ffff1ac224 */ /* 0x000fe200078e0a1a */
[C---:B------:R-:W-:Y:S01]  /*1d00*/  ISETP.GT.U32.AND P4, PT, R42.reuse, R32, PT ;  /* 0x000000202a00720c */ /* 0x040fe20003f84070 */
[----:B------:R-:W-:Y:S01]  /*1d10*/  @!P5 IMAD.MOV R23, RZ, RZ, -R23 ;  /* 0x000000ffff17d224 */ /* 0x000fe200078e0a17 */
[C---:B------:R-:W-:Y:S01]  /*1d20*/  ISETP.GT.U32.AND P5, PT, R42.reuse, R34, PT ;  /* 0x000000222a00720c */ /* 0x040fe20003fa4070 */
[--C-:B------:R-:W-:Y:S01]  /*1d30*/  @!P0 IMAD.IADD R25, R25, 0x1, -R42.reuse ;  /* 0x0000000119198824 */ /* 0x100fe200078e0a2a */
[C---:B------:R-:W-:Y:S01]  /*1d40*/  ISETP.GT.U32.AND P0, PT, R42.reuse, R35, PT ;  /* 0x000000232a00720c */ /* 0x040fe20003f04070 */
[--C-:B------:R-:W-:Y:S01]  /*1d50*/  @!P2 IMAD.IADD R27, R27, 0x1, -R42.reuse ;  /* 0x000000011b1ba824 */ /* 0x100fe200078e0a2a */
[C---:B------:R-:W-:Y:S01]  /*1d60*/  ISETP.GT.U32.AND P2, PT, R42.reuse, R36, PT ;  /* 0x000000242a00720c */ /* 0x040fe20003f44070 */
[--C-:B------:R-:W-:Y:S01]  /*1d70*/  @!P3 IMAD.IADD R29, R29, 0x1, -R42.reuse ;  /* 0x000000011d1db824 */ /* 0x100fe200078e0a2a */
[----:B------:R-:W-:Y:S01]  /*1d80*/  ISETP.GT.U32.AND P3, PT, R42, R37, PT ;  /* 0x000000252a00720c */ /* 0x000fe20003f64070 */
[--C-:B------:R-:W-:Y:S01]  /*1d90*/  @!P1 IMAD.IADD R30, R30, 0x1, -R42.reuse ;  /* 0x000000011e1e9824 */ /* 0x100fe200078e0a2a */
[C---:B------:R-:W-:Y:S01]  /*1da0*/  ISETP.GT.U32.AND P1, PT, R42.reuse, R38, PT ;  /* 0x000000262a00720c */ /* 0x040fe20003f24070 */
[----:B------:R-:W-:Y:S01]  /*1db0*/  IMAD R40, R42, R40, R45 ;  /* 0x000000282a287224 */ /* 0x000fe200078e022d */
[----:B------:R-:W-:Y:S01]  /*1dc0*/  LOP3.LUT R14, R16, 0x40, RZ, 0xfc, !PT ;  /* 0x00000040100e7812 */ /* 0x000fe200078efcff */
[--C-:B------:R-:W-:Y:S01]  /*1dd0*/  @!P4 IMAD.IADD R32, R32, 0x1, -R42.reuse ;  /* 0x000000012020c824 */ /* 0x100fe200078e0a2a */
[----:B------:R-:W-:Y:S01]  /*1de0*/  ISETP.GT.U32.AND P4, PT, R42, R39, PT ;  /* 0x000000272a00720c */ /* 0x000fe20003f84070 */
[--C-:B------:R-:W-:Y:S01]  /*1df0*/  @!P5 IMAD.IADD R34, R34, 0x1, -R42.reuse ;  /* 0x000000012222d824 */ /* 0x100fe200078e0a2a */
[----:B------:R-:W-:Y:S01]  /*1e00*/  ISETP.GE.AND P5, PT, R44, RZ, PT ;  /* 0x000000ff2c00720c */ /* 0x000fe20003fa6270 */
        /* <DEDUP_REMOVED lines=9> */
[----:B------:R-:W-:Y:S01]  /*1ea0*/  ISETP.GT.U32.AND P6, PT, R42, R40, PT ;  /* 0x000000282a00720c */ /* 0x000fe20003fc4070 */
[----:B------:R-:W-:Y:S01]  /*1eb0*/  @!P4 IMAD.IADD R39, R39, 0x1, -R42 ;  /* 0x000000012727c824 */ /* 0x000fe200078e0a2a */
[----:B------:R-:W-:Y:S01]  /*1ec0*/  ISETP.GE.AND P4, PT, R50, RZ, PT ;  /* 0x000000ff3200720c */ /* 0x000fe20003f86270 */
[----:B------:R-:W-:Y:S01]  /*1ed0*/  IMAD.MOV.U32 R28, RZ, RZ, R27 ;  /* 0x000000ffff1c7224 */ /* 0x000fe200078e001b */
[----:B------:R-:W-:Y:S01]  /*1ee0*/  LOP3.LUT R46, R2, 0x6c, RZ, 0xfc, !PT ;  /* 0x0000006c022e7812 */ /* 0x000fe200078efcff */
[----:B------:R-:W-:Y:S01]  /*1ef0*/  @!P5 IMAD.MOV R25, RZ, RZ, -R25 ;  /* 0x000000ffff19d224 */ /* 0x000fe200078e0a19 */
[C---:B------:R-:W-:Y:S01]  /*1f00*/  ISETP.GT.U32.AND P5, PT, R42.reuse, R35, PT ;  /* 0x000000232a00720c */ /* 0x040fe20003fa4070 */
        /* <DEDUP_REMOVED lines=8> */
[--C-:B------:R-:W-:Y:S01]  /*1f90*/  @!P6 IMAD.IADD R40, R40, 0x1, -R42.reuse ;  /* 0x000000012828e824 */ /* 0x100fe200078e0a2a */
[----:B------:R-:W-:Y:S01]  /*1fa0*/  ISETP.GE.AND P6, PT, R51, RZ, PT ;  /* 0x000000ff3300720c */ /* 0x000fe20003fc6270 */
[----:B------:R-:W-:Y:S01]  /*1fb0*/  @!P4 IMAD.MOV R33, RZ, RZ, -R33 ;  /* 0x000000ffff21c224 */ /* 0x000fe200078e0a21 */
        /* <DEDUP_REMOVED lines=9> */
[----:B------:R-:W-:Y:S01]  /*2050*/  @!P1 IMAD.IADD R39, R39, 0x1, -R42 ;  /* 0x0000000127279824 */ /* 0x000fe200078e0a2a */
[----:B------:R-:W-:Y:S01]  /*2060*/  ISETP.GE.AND P3, PT, R55, RZ, PT ;  /* 0x000000ff3700720c */ /* 0x000fe20003f66270 */
[----:B------:R-:W-:Y:S01]  /*2070*/  @!P6 IMAD.MOV R34, RZ, RZ, -R34 ;  /* 0x000000ffff22e224 */ /* 0x000fe200078e0a22 */
[----:B------:R-:W-:Y:S01]  /*2080*/  ISETP.GE.AND P1, PT, R56, RZ, PT ;  /* 0x000000ff3800720c */ /* 0x000fe20003f26270 */
[----:B----4-:R-:W-:Y:S01]  /*2090*/  IMAD R14, R14, UR7, RZ ;  /* 0x000000070e0e7c24 */ /* 0x010fe2000f8e02ff */
[----:B------:R-:W-:Y:S01]  /*20a0*/  ISETP.GE.AND P6, PT, R0, RZ, PT ;  /* 0x000000ff0000720c */ /* 0x000fe20003fc6270 */
[----:B------:R-:W-:Y:S01]  /*20b0*/  @!P4 IMAD.IADD R40, R40, 0x1, -R42 ;  /* 0x000000012828c824 */ /* 0x000fe200078e0a2a */
[----:B------:R-:W-:Y:S01]  /*20c0*/  ISETP.NE.AND P4, PT, R31, RZ, PT ;  /* 0x000000ff1f00720c */ /* 0x000fe20003f85270 */
[----:B------:R-:W-:Y:S01]  /*20d0*/  @!P5 IMAD.MOV R35, RZ, RZ, -R35 ;  /* 0x000000ffff23d224 */ /* 0x000fe200078e0a23 */
[----:B------:R-:W-:Y:S01]  /*20e0*/  SHF.R.S32.HI R41, RZ, 0x1f, R14 ;  /* 0x0000001fff297819 */ /* 0x000fe2000001140e */
[----:B------:R-:W-:Y:S01]  /*20f0*/  @!P0 IMAD.MOV R36, RZ, RZ, -R36 ;  /* 0x000000ffff248224 */ /* 0x000fe200078e0a24 */
[C---:B------:R-:W-:Y:S01]  /*2100*/  SEL R4, R5.reuse, R4, !P4 ;  /* 0x0000000405047207 */ /* 0x040fe20006000000 */
        /* <DEDUP_REMOVED lines=8> */
[----:B------:R-:W-:Y:S01]  /*2190*/  IMAD R16, R16, UR7, RZ ;  /* 0x0000000710107c24 */ /* 0x000fe2000f8e02ff */
[C---:B------:R-:W-:Y:S01]  /*21a0*/  SEL R11, R5.reuse, R11, !P4 ;  /* 0x0000000b050b7207 */ /* 0x040fe20006000000 */
[----:B-----5:R-:W-:Y:S01]  /*21b0*/  IMAD R43, R8, UR12, RZ ;  /* 0x0000000c082b7c24 */ /* 0x020fe2000f8e02ff */
[----:B------:R-:W-:Y:S01]  /*21c0*/  SEL R12, R5, R12, !P4 ;  /* 0x0000000c050c7207 */ /* 0x000fe20006000000 */
[----:B------:R-:W-:Y:S01]  /*21d0*/  IMAD R7, R7, UR12, RZ ;  /* 0x0000000c07077c24 */ /* 0x000fe2000f8e02ff */
[----:B------:R-:W-:Y:S01]  /*21e0*/  SEL R13, R5, R13, !P4 ;  /* 0x0000000d050d7207 */ /* 0x000fe20006000000 */
[----:B------:R-:W-:Y:S01]  /*21f0*/  IMAD R9, R9, UR12, RZ ;  /* 0x0000000c09097c24 */ /* 0x000fe2000f8e02ff */
[C---:B------:R-:W-:Y:S01]  /*2200*/  SEL R18, R5.reuse, R18, !P4 ;  /* 0x0000001205127207 */ /* 0x040fe20006000000 */
        /* <DEDUP_REMOVED lines=9> */
[C---:B------:R-:W-:Y:S01]  /*22a0*/  SEL R19, R5.reuse, R19, !P4 ;  /* 0x0000001305137207 */ /* 0x040fe20006000000 */
[----:B------:R-:W-:Y:S01]  /*22b0*/  IMAD R51, R20, UR12, RZ ;  /* 0x0000000c14337c24 */ /* 0x000fe2000f8e02ff */
[----:B------:R-:W-:Y:S01]  /*22c0*/  SEL R6, R5, R6, !P4 ;  /* 0x0000000605067207 */ /* 0x000fe20006000000 */
        /* <DEDUP_REMOVED lines=35> */
[----:B------:R-:W-:Y:S01]  /*2500*/  SHF.R.S32.HI R4, RZ, 0x1f, R3 ;  /* 0x0000001fff047819 */ /* 0x000fe20000011403 */
[----:B------:R-:W-:Y:S01]  /*2510*/  IMAD R35, R35, UR12, RZ ;  /* 0x0000000c23237c24 */ /* 0x000fe2000f8e02ff */
[----:B------:R-:W-:Y:S01]  /*2520*/  SHF.R.S32.HI R8, RZ, 0x1f, R7 ;  /* 0x0000001fff087819 */ /* 0x000fe20000011407 */
[----:B------:R-:W-:Y:S01]  /*2530*/  IMAD R17, R5, UR12, RZ ;  /* 0x0000000c05117c24 */ /* 0x000fe2000f8e02ff */
[C---:B------:R-:W-:Y:S01]  /*2540*/  IADD3 R5, P4, PT, R3.reuse, R14, RZ ;  /* 0x0000000e03057210 */ /* 0x040fe20007f9e0ff */
[----:B------:R-:W-:Y:S01]  /*2550*/  IMAD R71, R36, UR12, RZ ;  /* 0x0000000c24477c24 */ /* 0x000fe2000f8e02ff */
[----:B------:R-:W-:Y:S01]  /*2560*/  IADD3 R3, P6, PT, R3, R16, RZ ;  /* 0x0000001003037210 */ /* 0x000fe20007fde0ff */
[----:B------:R-:W-:Y:S01]  /*2570*/  IMAD R37, R37, UR12, RZ ;  /* 0x0000000c25257c24 */ /* 0x000fe2000f8e02ff */
[----:B------:R-:W-:Y:S01]  /*2580*/  SHF.R.S32.HI R31, RZ, 0x1f, R16 ;  /* 0x0000001fff1f7819 */ /* 0x000fe20000011410 */
[----:B------:R0:W-:Y:S01]  /*2590*/  STL [R1+0x1a0], R5 ;  /* 0x0001a00501007387 */ /* 0x0001e20000100800 */
[----:B------:R-:W-:Y:S01]  /*25a0*/  SHF.R.S32.HI R6, RZ, 0x1f, R43 ;  /* 0x0000001fff067819 */ /* 0x000fe2000001142b */
[----:B------:R-:W-:Y:S01]  /*25b0*/  IMAD R73, R38, UR12, RZ ;  /* 0x0000000c26497c24 */ /* 0x000fe2000f8e02ff */
[----:B------:R-:W-:Y:S01]  /*25c0*/  SHF.R.S32.HI R10, RZ, 0x1f, R9 ;  /* 0x0000001fff0a7819 */ /* 0x000fe20000011409 */
[----:B------:R1:W-:Y:S01]  /*25d0*/  STL [R1+0x198], R3 ;  /* 0x0001980301007387 */ /* 0x0003e20000100800 */
[----:B------:R-:W-:Y:S01]  /*25e0*/  SHF.R.S32.HI R12, RZ, 0x1f, R45 ;  /* 0x0000001fff0c7819 */ /* 0x000fe2000001142d */
[----:B------:R-:W-:Y:S01]  /*25f0*/  IMAD R39, R39, UR12, RZ ;  /* 0x0000000c27277c24 */ /* 0x000fe2000f8e02ff */
[----:B------:R-:W-:Y:S01]  /*2600*/  SHF.R.S32.HI R18, RZ, 0x1f, R69 ;  /* 0x0000001fff127819 */ /* 0x000fe20000011445 */
[----:B------:R-:W-:Y:S01]  /*2610*/  USHF.R.S32.HI UR6, URZ, 0x1f, UR4 ;  /* 0x0000001fff067899 */ /* 0x000fe20008011404 */
[----:B------:R-:W-:Y:S01]  /*2620*/  SHF.R.S32.HI R20, RZ, 0x1f, R35 ;  /* 0x0000001fff147819 */ /* 0x000fe20000011423 */
[----:B------:R-:W2:Y:S01]  /*2630*/  LDCU.64 UR12, c[0x0][0x388] ;  /* 0x00007100ff0c77ac */ /* 0x000ea20008000a00 */
[----:B0-----:R-:W-:-:S02]  /*2640*/  IADD3 R5, P5, PT, R43, R14, RZ ;  /* 0x0000000e2b057210 */ /* 0x001fc40007fbe0ff */
[----:B------:R-:W-:Y:S01]  /*2650*/  SHF.R.S32.HI R22, RZ, 0x1f, R71 ;  /* 0x0000001fff167819 */ /* 0x000fe20000011447 */
[----:B------:R-:W-:Y:S01]  /*2660*/  ULEA.HI UR6, UR6, UR4, URZ, 0x7 ;  /* 0x0000000406067291 */ /* 0x000fe2000f8f38ff */
[----:B-1----:R-:W-:Y:S01]  /*2670*/  IADD3 R3, P3, PT, R16, R43, RZ ;  /* 0x0000002b10037210 */ /* 0x002fe20007f7e0ff */
[----:B------:R0:W-:Y:S01]  /*2680*/  STL [R1+0x190], R5 ;  /* 0x0001900501007387 */ /* 0x0001e20000100800 */
[----:B------:R-:W-:Y:S01]  /*2690*/  SHF.R.S32.HI R26, RZ, 0x1f, R37 ;  /* 0x0000001fff1a7819 */ /* 0x000fe20000011425 */
[----:B------:R-:W-:Y:S01]  /*26a0*/  USHF.L.U32 UR4, UR7, 0x7, URZ ;  /* 0x0000000707047899 */ /* 0x000fe200080006ff */
[----:B------:R-:W-:Y:S01]  /*26b0*/  SHF.R.S32.HI R28, RZ, 0x1f, R73 ;  /* 0x0000001fff1c7819 */ /* 0x000fe20000011449 */
[----:B------:R1:W-:Y:S01]  /*26c0*/  STL [R1+0x188], R3 ;  /* 0x0001880301007387 */ /* 0x0003e20000100800 */
[----:B------:R-:W-:Y:S01]  /*26d0*/  SHF.R.S32.HI R30, RZ, 0x1f, R39 ;  /* 0x0000001fff1e7819 */ /* 0x000fe20000011427 */
[----:B------:R-:W-:Y:S01]  /*26e0*/  USHF.R.S32.HI UR6, URZ, 0x7, UR6 ;  /* 0x00000007ff067899 */ /* 0x000fe20008011406 */
[----:B------:R-:W-:-:S02]  /*26f0*/  SHF.R.S32.HI R24, RZ, 0x1f, R17 ;  /* 0x0000001fff187819 */ /* 0x000fc40000011411 */
[C---:B------:R-:W-:Y:S02]  /*2700*/  LOP3.LUT R42, R2.reuse, 0x64, RZ, 0xfc, !PT ;  /* 0x00000064022a7812 */ /* 0x040fe400078efcff */
[-C--:B0-----:R-:W-:Y:S02]  /*2710*/  IADD3 R5, P2, PT, R7, R14.reuse, RZ ;  /* 0x0000000e07057210 */ /* 0x081fe40007f5e0ff */
[----:B------:R-:W-:Y:S02]  /*2720*/  LOP3.LUT R56, R2, 0x10, RZ, 0xfc, !PT ;  /* 0x0000001002387812 */ /* 0x000fe400078efcff */
[----:B-1----:R-:W-:Y:S01]  /*2730*/  IADD3 R3, P1, PT, R16, R7, RZ ;  /* 0x0000000710037210 */ /* 0x002fe20007f3e0ff */
[----:B------:R0:W-:Y:S01]  /*2740*/  STL [R1+0x180], R5 ;  /* 0x0001800501007387 */ /* 0x0001e20000100800 */
[----:B------:R-:W-:Y:S02]  /*2750*/  IADD3 R7, P0, PT, R9, R14, RZ ;  /* 0x0000000e09077210 */ /* 0x000fe40007f1e0ff */
[C---:B------:R-:W-:Y:S01]  /*2760*/  LOP3.LUT R54, R2.reuse, 0x7c, RZ, 0xfc, !PT ;  /* 0x0000007c02367812 */ /* 0x040fe200078efcff */
[----:B------:R1:W-:Y:S01]  /*2770*/  STL [R1+0x178], R3 ;  /* 0x0001780301007387 */ /* 0x0003e20000100800 */
[----:B------:R-:W-:-:S02]  /*2780*/  LOP3.LUT R52, R2, 0x78, RZ, 0xfc, !PT ;  /* 0x0000007802347812 */ /* 0x000fc400078efcff */
[C---:B------:R-:W-:Y:S01]  /*2790*/  LOP3.LUT R50, R2.reuse, 0x74, RZ, 0xfc, !PT ;  /* 0x0000007402327812 */ /* 0x040fe200078efcff */
[----:B------:R-:W-:Y:S01]  /*27a0*/  STL [R1+0x170], R7 ;  /* 0x0001700701007387 */ /* 0x000fe20000100800 */
[----:B------:R-:W-:Y:S01]  /*27b0*/  LOP3.LUT R32, R2, 0x72, RZ, 0xfc, !PT ;  /* 0x0000007202207812 */ /* 0x000fe200078efcff */
[----:B0-----:R-:W-:Y:S01]  /*27c0*/  IMAD.X R5, R4, 0x1, R41, P4 ;  /* 0x0000000104057824 */ /* 0x001fe200020e0629 */
[C---:B------:R-:W-:Y:S02]  /*27d0*/  LOP3.LUT R48, R2.reuse, 0x70, RZ, 0xfc, !PT ;  /* 0x0000007002307812 */ /* 0x040fe400078efcff */
[----:B------:R-:W-:Y:S02]  /*27e0*/  LOP3.LUT R34, R2, 0x6e, RZ, 0xfc, !PT ;  /* 0x0000006e02227812 */ /* 0x000fe400078efcff */
[----:B-1----:R-:W-:Y:S01]  /*27f0*/  IADD3 R3, P4, PT, R16, R9, RZ ;  /* 0x0000000910037210 */ /* 0x002fe20007f9e0ff */
[----:B------:R0:W-:Y:S01]  /*2800*/  STL [R1+0x19c], R5 ;  /* 0x00019c0501007387 */ /* 0x0001e20000100800 */
[----:B------:R-:W-:-:S02]  /*2810*/  LOP3.LUT R36, R2, 0x6a, RZ, 0xfc, !PT ;  /* 0x0000006a02247812 */ /* 0x000fc400078efcff */
[C---:B------:R-:W-:Y:S01]  /*2820*/  LOP3.LUT R38, R2.reuse, 0x66, RZ, 0xfc, !PT ;  /* 0x0000006602267812 */ /* 0x040fe200078efcff */
[----:B------:R1:W-:Y:S01]  /*2830*/  STL [R1+0x168], R3 ;  /* 0x0001680301007387 */ /* 0x0003e20000100800 */
[C---:B------:R-:W-:Y:S02]  /*2840*/  LOP3.LUT R40, R2.reuse, 0x62, RZ, 0xfc, !PT ;  /* 0x0000006202287812 */ /* 0x040fe400078efcff */
[----:B------:R-:W-:Y:S01]  /*2850*/  LOP3.LUT R43, R2, 0x2, RZ, 0xfc, !PT ;  /* 0x00000002022b7812 */ /* 0x000fe200078efcff */
[----:B0-----:R-:W-:Y:S01]  /*2860*/  IMAD.X R5, R4, 0x1, R31, P6 ;  /* 0x0000000104057824 */ /* 0x001fe200030e061f */
[----:B------:R-:W-:Y:S01]  /*2870*/  IADD3 R4, P6, PT, R45, R14, RZ ;  /* 0x0000000e2d047210 */ /* 0x000fe20007fde0ff */
[----:B-1----:R-:W-:-:S03]  /*2880*/  IMAD.X R3, R6, 0x1, R41, P5 ;  /* 0x0000000106037824 */ /* 0x002fc600028e0629 */
[----:B------:R0:W-:Y:S04]  /*2890*/  STL [R1+0x194], R5 ;  /* 0x0001940501007387 */ /* 0x0001e80000100800 */
[----:B------:R1:W-:Y:S04]  /*28a0*/  STL [R1+0x160], R4 ;  /* 0x0001600401007387 */ /* 0x0003e80000100800 */
[----:B------:R3:W-:Y:S01]  /*28b0*/  STL [R1+0x18c], R3 ;  /* 0x00018c0301007387 */ /* 0x0007e20000100800 */
[----:B0-----:R-:W-:Y:S02]  /*28c0*/  IADD3 R5, P5, PT, R16, R45, RZ ;  /* 0x0000002d10057210 */ /* 0x001fe40007fbe0ff */
[----:B------:R-:W-:-:S02]  /*28d0*/  LOP3.LUT R45, R2, 0x4, RZ, 0xfc, !PT ;  /* 0x00000004022d7812 */ /* 0x000fc400078efcff */
[----:B-1----:R-:W-:Y:S01]  /*28e0*/  SHF.R.S32.HI R4, RZ, 0x1f, R11 ;  /* 0x0000001fff047819 */ /* 0x002fe2000001140b */
[----:B------:R0:W-:Y:S01]  /*28f0*/  STL [R1+0x158], R5 ;  /* 0x0001580501007387 */ /* 0x0001e20000100800 */
[----:B---3--:R-:W-:Y:S01]  /*2900*/  IMAD.X R3, R31, 0x1, R6, P3 ;  /* 0x000000011f037824 */ /* 0x008fe200018e0606 */
[----:B------:R-:W-:-:S04]  /*2910*/  IADD3 R6, P3, PT, R11, R14, RZ ;  /* 0x0000000e0b067210 */ /* 0x000fc80007f7e0ff */
[----:B------:R1:W-:Y:S01]  /*2920*/  STL [R1+0x184], R3 ;  /* 0x0001840301007387 */ /* 0x0003e20000100800 */
[----:B0-----:R-:W-:-:S03]  /*2930*/  IMAD.X R5, R8, 0x1, R41, P2 ;  /* 0x0000000108057824 */ /* 0x001fc600010e0629 */
[----:B------:R0:W-:Y:S04]  /*2940*/  STL [R1+0x150], R6 ;  /* 0x0001500601007387 */ /* 0x0001e80000100800 */
[----:B------:R3:W-:Y:S01]  /*2950*/  STL [R1+0x17c], R5 ;  /* 0x00017c0501007387 */ /* 0x0007e20000100800 */
[----:B-1----:R-:W-:Y:S02]  /*2960*/  IADD3 R3, P2, PT, R16, R11, RZ ;  /* 0x0000000b10037210 */ /* 0x002fe40007f5e0ff */
[----:B0-----:R-:W-:-:S03]  /*2970*/  SHF.R.S32.HI R6, RZ, 0x1f, R47 ;  /* 0x0000001fff067819 */ /* 0x001fc6000001142f */
[----:B------:R0:W-:Y:S01]  /*2980*/  STL [R1+0x148], R3 ;  /* 0x0001480301007387 */ /* 0x0001e20000100800 */
[----:B---3--:R-:W-:Y:S01]  /*2990*/  IMAD.X R5, R31, 0x1, R8, P1 ;  /* 0x000000011f057824 */ /* 0x008fe200008e0608 */
[----:B------:R-:W-:Y:S02]  /*29a0*/  IADD3 R7, P1, PT, R47, R14, RZ ;  /* 0x0000000e2f077210 */ /* 0x000fe40007f3e0ff */
[----:B------:R-:W-:Y:S02]  /*29b0*/  SHF.R.S32.HI R8, RZ, 0x1f, R13 ;  /* 0x0000001fff087819 */ /* 0x000fe4000001140d */
[----:B------:R1:W-:Y:S01]  /*29c0*/  STL [R1+0x174], R5 ;  /* 0x0001740501007387 */ /* 0x0003e20000100800 */
[----:B0-----:R-:W-:-:S03]  /*29d0*/  IMAD.X R3, R10, 0x1, R41, P0 ;  /* 0x000000010a037824 */ /* 0x001fc600000e0629 */
[----:B------:R-:W-:Y:S04]  /*29e0*/  STL [R1+0x140], R7 ;  /* 0x0001400701007387 */ /* 0x000fe80000100800 */
[----:B------:R0:W-:Y:S01]  /*29f0*/  STL [R1+0x16c], R3 ;  /* 0x00016c0301007387 */ /* 0x0001e20000100800 */
[----:B-1----:R-:W-:Y:S02]  /*2a00*/  IADD3 R5, P0, PT, R16, R47, RZ ;  /* 0x0000002f10057210 */ /* 0x002fe40007f1e0ff */
[----:B------:R-:W-:-:S03]  /*2a10*/  LOP3.LUT R47, R2, 0x6, RZ, 0xfc, !PT ;  /* 0x00000006022f7812 */ /* 0x000fc600078efcff */
[----:B------:R1:W-:Y:S01]  /*2a20*/  STL [R1+0x138], R5 ;  /* 0x0001380501007387 */ /* 0x0003e20000100800 */
[----:B0-----:R-:W-:Y:S01]  /*2a30*/  IMAD.X R3, R31, 0x1, R10, P4 ;  /* 0x000000011f037824 */ /* 0x001fe200020e060a */
[----:B------:R-:W-:Y:S02]  /*2a40*/  IADD3 R7, P4, PT, R13, R14, RZ ;  /* 0x0000000e0d077210 */ /* 0x000fe40007f9e0ff */
[----:B------:R-:W-:Y:S02]  /*2a50*/  SHF.R.S32.HI R10, RZ, 0x1f, R49 ;  /* 0x0000001fff0a7819 */ /* 0x000fe40000011431 */
[----:B------:R0:W-:Y:S01]  /*2a60*/  STL [R1+0x164], R3 ;  /* 0x0001640301007387 */ /* 0x0001e20000100800 */
[----:B-1----:R-:W-:-:S03]  /*2a70*/  IMAD.X R5, R12, 0x1, R41, P6 ;  /* 0x000000010c057824 */ /* 0x002fc600030e0629 */
[----:B------:R-:W-:Y:S04]  /*2a80*/  STL [R1+0x130], R7 ;  /* 0x0001300701007387 */ /* 0x000fe80000100800 */
[----:B------:R1:W-:Y:S01]  /*2a90*/  STL [R1+0x15c], R5 ;  /* 0x00015c0501007387 */ /* 0x0003e20000100800 */
[----:B0-----:R-:W-:-:S05]  /*2aa0*/  IADD3 R3, P6, PT, R16, R13, RZ ;  /* 0x0000000d10037210 */ /* 0x001fca0007fde0ff */
[----:B------:R0:W-:Y:S01]  /*2ab0*/  STL [R1+0x128], R3 ;  /* 0x0001280301007387 */ /* 0x0001e20000100800 */
[----:B-1----:R-:W-:Y:S01]  /*2ac0*/  IMAD.X R5, R31, 0x1, R12, P5 ;  /* 0x000000011f057824 */ /* 0x002fe200028e060c */
        /* <DEDUP_REMOVED lines=10> */
[----:B------:R-:W-:-:S04]  /*2b70*/  IADD3 R4, P2, PT, R51, R14, RZ ;  /* 0x0000000e33047210 */ /* 0x000fc80007f5e0ff */
[----:B------:R0:W-:Y:S01]  /*2b80*/  STL [R1+0x144], R3 ;  /* 0x0001440301007387 */ /* 0x0001e20000100800 */
[----:B-1----:R-:W-:-:S03]  /*2b90*/  IMAD.X R5, R6, 0x1, R41, P1 ;  /* 0x0000000106057824 */ /* 0x002fc600008e0629 */
[----:B------:R1:W-:Y:S04]  /*2ba0*/  STL [R1+0x110], R4 ;  /* 0x0001100401007387 */ /* 0x0003e80000100800 */
[----:B------:R3:W-:Y:S01]  /*2bb0*/  STL [R1+0x13c], R5 ;  /* 0x00013c0501007387 */ /* 0x0007e20000100800 */
[----:B0-----:R-:W-:Y:S02]  /*2bc0*/  IADD3 R3, P1, PT, R16, R51, RZ ;  /* 0x0000003310037210 */ /* 0x001fe40007f3e0ff */
[----:B------:R-:W-:Y:S02]  /*2bd0*/  LOP3.LUT R51, R2, 0xa, RZ, 0xfc, !PT ;  /* 0x0000000a02337812 */ /* 0x000fe400078efcff */
        /* <DEDUP_REMOVED lines=28> */
[----:B0-----:R-:W-:Y:S02]  /*2da0*/  IADD3 R5, P2, PT, R16, R55, RZ ;  /* 0x0000003710057210 */ /* 0x001fe40007f5e0ff */
[----:B------:R-:W-:-:S03]  /*2db0*/  LOP3.LUT R55, R2, 0xe, RZ, 0xfc, !PT ;  /* 0x0000000e02377812 */ /* 0x000fc600078efcff */
        /* <DEDUP_REMOVED lines=8> */
[----:B-1----:R-:W-:-:S05]  /*2e40*/  IADD3 R3, P0, PT, R16, R19, RZ ;  /* 0x0000001310037210 */ /* 0x002fca0007f1e0ff */
        /* <DEDUP_REMOVED lines=56> */
[----:B-1----:R-:W-:-:S03]  /*31d0*/  SHF.R.S32.HI R4, RZ, 0x1f, R63 ;  /* 0x0000001fff047819 */ /* 0x002fc6000001143f */
        /* <DEDUP_REMOVED lines=8> */
[----:B------:R-:W-:Y:S02]  /*3260*/  LOP3.LUT R63, R2, 0x1e, RZ, 0xfc, !PT ;  /* 0x0000001e023f7812 */ /* 0x000fe400078efcff */
[----:B0-----:R-:W-:Y:S01]  /*3270*/  SHF.R.S32.HI R6, RZ, 0x1f, R29 ;  /* 0x0000001fff067819 */ /* 0x001fe2000001141d */
[----:B------:R0:W-:Y:S01]  /*3280*/  STL [R1+0x58], R5 ;  /* 0x0000580501007387 */ /* 0x0001e20000100800 */
[----:B---3--:R-:W-:Y:S01]  /*3290*/  IMAD.X R3, R31, 0x1, R8, P4 ;  /* 0x000000011f037824 */ /* 0x008fe200020e0608 */
[----:B------:R-:W-:-:S02]  /*32a0*/  IADD3 R7, P4, PT, R29, R14, RZ ;  /* 0x0000000e1d077210 */ /* 0x000fc40007f9e0ff */
        /* <DEDUP_REMOVED lines=21> */
[----:B0-----:R-:W-:Y:S02]  /*3400*/  IMAD.X R5, R4, 0x1, R41, P1 ;  /* 0x0000000104057824 */ /* 0x001fe400008e0629 */
[----:B------:R-:W-:Y:S01]  /*3410*/  IMAD.X R4, R31, 0x1, R4, P0 ;  /* 0x000000011f047824 */ /* 0x000fe200000e0604 */
[----:B------:R-:W-:Y:S04]  /*3420*/  STL [R1+0x30], R7 ;  /* 0x0000300701007387 */ /* 0x000fe80000100800 */
[----:B------:R0:W-:Y:S01]  /*3430*/  STL [R1+0x5c], R5 ;  /* 0x00005c0501007387 */ /* 0x0001e20000100800 */
[----:B-1----:R-:W-:-:S02]  /*3440*/  IADD3 R3, P1, PT, R16, R67, RZ ;  /* 0x0000004310037210 */ /* 0x002fc40007f3e0ff */
[----:B------:R-:W-:-:S03]  /*3450*/  LOP3.LUT R67, R2, 0x26, RZ, 0xfc, !PT ;  /* 0x0000002602437812 */ /* 0x000fc600078efcff */
[----:B------:R1:W-:Y:S01]  /*3460*/  STL [R1+0x28], R3 ;  /* 0x0000280301007387 */ /* 0x0003e20000100800 */
[----:B0-----:R-:W-:-:S03]  /*3470*/  IADD3 R5, P0, PT, R33, R14, RZ ;  /* 0x0000000e21057210 */ /* 0x001fc60007f1e0ff */
[----:B------:R0:W-:Y:S04]  /*3480*/  STL [R1+0x54], R4 ;  /* 0x0000540401007387 */ /* 0x0001e80000100800 */
[----:B------:R-:W-:Y:S01]  /*3490*/  STL [R1+0x20], R5 ;  /* 0x0000200501007387 */ /* 0x000fe20000100800 */
[----:B-1----:R-:W-:Y:S01]  /*34a0*/  IMAD.X R3, R6, 0x1, R41, P4 ;  /* 0x0000000106037824 */ /* 0x002fe200020e0629 */
[----:B0-----:R-:W-:-:S04]  /*34b0*/  IADD3 R4, P4, PT, R16, R33, RZ ;  /* 0x0000002110047210 */ /* 0x001fc80007f9e0ff */
[----:B------:R0:W-:Y:S04]  /*34c0*/  STL [R1+0x4c], R3 ;  /* 0x00004c0301007387 */ /* 0x0001e80000100800 */
[----:B------:R1:W-:Y:S01]  /*34d0*/  STL [R1+0x18], R4 ;  /* 0x0000180401007387 */ /* 0x0003e20000100800 */
[----:B0-----:R-:W-:Y:S01]  /*34e0*/  IMAD.X R3, R31, 0x1, R6, P6 ;  /* 0x000000011f037824 */ /* 0x001fe200030e0606 */
[----:B------:R-:W-:Y:S01]  /*34f0*/  IADD3 R5, P6, PT, R69, R14, RZ ;  /* 0x0000000e45057210 */ /* 0x000fe20007fde0ff */
[----:B------:R-:W-:Y:S02]  /*3500*/  IMAD.X R6, R31, 0x1, R12, P4 ;  /* 0x000000011f067824 */ /* 0x000fe400020e060c */
[--C-:B-1----:R-:W-:Y:S01]  /*3510*/  IMAD.X R4, R8, 0x1, R41.reuse, P5 ;  /* 0x0000000108047824 */ /* 0x102fe200028e0629 */
[----:B------:R0:W-:Y:S01]  /*3520*/  STL [R1+0x44], R3 ;  /* 0x0000440301007387 */ /* 0x0001e20000100800 */
[----:B------:R-:W-:-:S03]  /*3530*/  IMAD.X R7, R18, 0x1, R41, P6 ;  /* 0x0000000112077824 */ /* 0x000fc600030e0629 */
[----:B------:R1:W-:Y:S04]  /*3540*/  STL [R1+0x10], R5 ;  /* 0x0000100501007387 */ /* 0x0003e80000100800 */
[----:B------:R3:W-:Y:S01]  /*3550*/  STL [R1+0x3c], R4 ;  /* 0x00003c0401007387 */ /* 0x0007e20000100800 */
[----:B0-----:R-:W-:Y:S02]  /*3560*/  IADD3 R3, P5, PT, R16, R69, RZ ;  /* 0x0000004510037210 */ /* 0x001fe40007fbe0ff */
[----:B------:R-:W-:Y:S01]  /*3570*/  LOP3.LUT R69, R2, 0x2a, RZ, 0xfc, !PT ;  /* 0x0000002a02457812 */ /* 0x000fe200078efcff */
[C---:B-1----:R-:W-:Y:S02]  /*3580*/  IMAD.X R5, R31.reuse, 0x1, R8, P3 ;  /* 0x000000011f057824 */ /* 0x042fe400018e0608 */
[----:B------:R0:W-:Y:S01]  /*3590*/  STL [R1+0x8], R3 ;  /* 0x0000080301007387 */ /* 0x0001e20000100800 */
[----:B------:R-:W-:Y:S01]  /*35a0*/  IMAD.X R8, R31, 0x1, R18, P5 ;  /* 0x000000011f087824 */ /* 0x000fe200028e0612 */
[----:B---3--:R-:W-:-:S02]  /*35b0*/  IADD3 R4, P3, PT, R35, R14, RZ ;  /* 0x0000000e23047210 */ /* 0x008fc40007f7e0ff */
[----:B------:R1:W-:Y:S04]  /*35c0*/  STL [R1+0x34], R5 ;  /* 0x0000340501007387 */ /* 0x0003e80000100800 */
[----:B------:R3:W-:Y:S01]  /*35d0*/  STL [R1], R4 ;  /* 0x0000000401007387 */ /* 0x0007e20000100800 */
[--C-:B------:R-:W-:Y:S02]  /*35e0*/  IMAD.X R90, R20, 0x1, R41.reuse, P3 ;  /* 0x00000001145a7824 */ /* 0x100fe400018e0629 */
[--C-:B0-----:R-:W-:Y:S01]  /*35f0*/  IMAD.X R3, R10, 0x1, R41.reuse, P2 ;  /* 0x000000010a037824 */ /* 0x101fe200010e0629 */
[----:B------:R-:W-:Y:S01]  /*3600*/  IADD3 R89, P2, PT, R16, R35, RZ ;  /* 0x0000002310597210 */ /* 0x000fe20007f5e0ff */
[----:B-1----:R-:W-:-:S03]  /*3610*/  IMAD.X R5, R12, 0x1, R41, P0 ;  /* 0x000000010c057824 */ /* 0x002fc600000e0629 */
[----:B------:R0:W-:Y:S01]  /*3620*/  STL [R1+0x2c], R3 ;  /* 0x00002c0301007387 */ /* 0x0001e20000100800 */
[C---:B------:R-:W-:Y:S02]  /*3630*/  IMAD.X R9, R31.reuse, 0x1, R20, P2 ;  /* 0x000000011f097824 */ /* 0x040fe400010e0614 */
[----:B---3--:R-:W-:Y:S01]  /*3640*/  IMAD.X R4, R31, 0x1, R10, P1 ;  /* 0x000000011f047824 */ /* 0x008fe200008e060a */
[----:B------:R-:W-:-:S04]  /*3650*/  IADD3 R10, P2, PT, R39, R14, RZ ;  /* 0x0000000e270a7210 */ /* 0x000fc80007f5e0ff */
[----:B------:R1:W-:Y:S01]  /*3660*/  STL [R1+0x24], R4 ;  /* 0x0000240401007387 */ /* 0x0003e20000100800 */
[--C-:B------:R-:W-:Y:S01]  /*3670*/  IMAD.X R21, R30, 0x1, R41.reuse, P2 ;  /* 0x000000011e157824 */ /* 0x100fe200010e0629 */
[----:B0-----:R-:W-:Y:S02]  /*3680*/  IADD3 R3, P1, PT, R71, R14, RZ ;  /* 0x0000000e47037210 */ /* 0x001fe40007f3e0ff */
[----:B------:R0:W-:Y:S03]  /*3690*/  STL [R1+0x1c], R5 ;  /* 0x00001c0501007387 */ /* 0x0001e60000100800 */
[----:B------:R-:W-:Y:S01]  /*36a0*/  IMAD.X R11, R22, 0x1, R41, P1 ;  /* 0x00000001160b7824 */ /* 0x000fe200008e0629 */
[----:B------:R3:W-:Y:S01]  /*36b0*/  STL [R1+0x14], R6 ;  /* 0x0000140601007387 */ /* 0x0007e20000100800 */
[C---:B------:R-:W-:Y:S02]  /*36c0*/  IADD3 R12, P1, PT, R16.reuse, R39, RZ ;  /* 0x00000027100c7210 */ /* 0x040fe40007f3e0ff */
[----:B-1----:R-:W-:Y:S01]  /*36d0*/  IADD3 R4, P0, PT, R16, R71, RZ ;  /* 0x0000004710047210 */ /* 0x002fe20007f1e0ff */
[----:B------:R1:W-:Y:S01]  /*36e0*/  STL [R1+0xc], R7 ;  /* 0x00000c0701007387 */ /* 0x0003e20000100800 */
[----:B------:R-:W-:-:S02]  /*36f0*/  LOP3.LUT R71, R2, 0x2e, RZ, 0xfc, !PT ;  /* 0x0000002e02477812 */ /* 0x000fc400078efcff */
[-C--:B0-----:R-:W-:Y:S01]  /*3700*/  IADD3 R5, P4, PT, R37, R14.reuse, RZ ;  /* 0x0000000e25057210 */ /* 0x081fe20007f9e0ff */
[C---:B------:R-:W-:Y:S01]  /*3710*/  IMAD.X R13, R31.reuse, 0x1, R22, P0 ;  /* 0x000000011f0d7824 */ /* 0x040fe200000e0616 */
[----:B------:R0:W-:Y:S01]  /*3720*/  STL [R1+0x4], R8 ;  /* 0x0000040801007387 */ /* 0x0001e20000100800 */
[----:B---3--:R-:W-:Y:S01]  /*3730*/  IADD3 R6, P6, PT, R16, R37, RZ ;  /* 0x0000002510067210 */ /* 0x008fe20007fde0ff */
[----:B------:R-:W-:Y:S01]  /*3740*/  IMAD.X R22, R31, 0x1, R30, P1 ;  /* 0x000000011f167824 */ /* 0x000fe200008e061e */
[----:B------:R-:W-:Y:S01]  /*3750*/  LOP3.LUT R30, R2, 0x76, RZ, 0xfc, !PT ;  /* 0x00000076021e7812 */ /* 0x000fe200078efcff */
[----:B------:R-:W-:Y:S01]  /*3760*/  IMAD.X R15, R26, 0x1, R41, P4 ;  /* 0x000000011a0f7824 */ /* 0x000fe200020e0629 */
[-C--:B-1----:R-:W-:Y:S02]  /*3770*/  IADD3 R7, P5, PT, R73, R14.reuse, RZ ;  /* 0x0000000e49077210 */ /* 0x082fe40007fbe0ff */
[----:B------:R-:W-:-:S03]  /*3780*/  IADD3 R14, P0, PT, R17, R14, RZ ;  /* 0x0000000e110e7210 */ /* 0x000fc60007f1e0ff */
[--C-:B------:R-:W-:Y:S01]  /*3790*/  IMAD.X R19, R28, 0x1, R41.reuse, P5 ;  /* 0x000000011c137824 */ /* 0x100fe200028e0629 */
[----:B0-----:R-:W-:Y:S01]  /*37a0*/  IADD3 R8, P3, PT, R16, R73, RZ ;  /* 0x0000004910087210 */ /* 0x001fe20007f7e0ff */
[----:B------:R-:W-:Y:S01]  /*37b0*/  IMAD.X R23, R24, 0x1, R41, P0 ;  /* 0x0000000118177824 */ /* 0x000fe200000e0629 */
[----:B------:R-:W-:Y:S01]  /*37c0*/  IADD3 R16, P4, PT, R16, R17, RZ ;  /* 0x0000001110107210 */ /* 0x000fe20007f9e0ff */
[----:B------:R-:W0:Y:S01]  /*37d0*/  LDC R41, c[0x0][0x3a8] ;  /* 0x0000ea00ff297b82 */ /* 0x000e220000000800 */
[C---:B------:R-:W-:Y:S01]  /*37e0*/  IMAD.X R17, R31.reuse, 0x1, R26, P6 ;  /* 0x000000011f117824 */ /* 0x040fe200030e061a */
[C---:B------:R-:W-:Y:S01]  /*37f0*/  LOP3.LUT R26, R2.reuse, 0x7e, RZ, 0xfc, !PT ;  /* 0x0000007e021a7812 */ /* 0x040fe200078efcff */
[C---:B------:R-:W-:Y:S01]  /*3800*/  IMAD.X R20, R31.reuse, 0x1, R28, P3 ;  /* 0x000000011f147824 */ /* 0x040fe200018e061c */
[----:B------:R-:W-:Y:S01]  /*3810*/  LOP3.LUT R28, R2, 0x7a, RZ, 0xfc, !PT ;  /* 0x0000007a021c7812 */ /* 0x000fe200078efcff */
[----:B------:R-:W-:Y:S01]  /*3820*/  IMAD.X R24, R31, 0x1, R24, P4 ;  /* 0x000000011f187824 */ /* 0x000fe200020e0618 */
[C---:B------:R-:W-:Y:S01]  /*3830*/  IADD3 R18, P6, PT, R25.reuse, UR8, RZ ;  /* 0x0000000819127c10 */ /* 0x040fe2000ffde0ff */
[----:B------:R-:W1:Y:S03]  /*3840*/  LDCU UR8, c[0x0][0x3a0] ;  /* 0x00007400ff0877ac */ /* 0x000e660008000800 */
[----:B------:R-:W-:Y:S01]  /*3850*/  LEA.HI.X.SX32 R25, R25, UR9, 0x1, P6 ;  /* 0x0000000919197c11 */ /* 0x000fe2000b0f0eff */
[----:B0-----:R-:W-:-:S02]  /*3860*/  IMAD R35, R46, R41, RZ ;  /* 0x000000292e237224 */ /* 0x001fc400078e02ff */
[-C--:B------:R-:W-:Y:S02]  /*3870*/  IMAD R37, R44, R41.reuse, RZ ;  /* 0x000000292c257224 */ /* 0x080fe400078e02ff */
[-C--:B------:R-:W-:Y:S02]  /*3880*/  IMAD R39, R42, R41.reuse, RZ ;  /* 0x000000292a277224 */ /* 0x080fe400078e02ff */
[-C--:B------:R-:W-:Y:S02]  /*3890*/  IMAD R46, R2, R41.reuse, RZ ;  /* 0x00000029022e7224 */ /* 0x080fe400078e02ff */
[-C--:B------:R-:W-:Y:S02]  /*38a0*/  IMAD R44, R99, R41.reuse, RZ ;  /* 0x00000029632c7224 */ /* 0x080fe400078e02ff */
[-C--:B------:R-:W-:Y:S02]  /*38b0*/  IMAD R42, R98, R41.reuse, RZ ;  /* 0x00000029622a7224 */ /* 0x080fe400078e02ff */
[----:B------:R-:W-:-:S02]  /*38c0*/  IMAD R46, R97, R41, RZ ;  /* 0x00000029612e7224 */ /* 0x000fc400078e02ff */
        /* <DEDUP_REMOVED lines=8> */
[-C--:B------:R-:W-:Y:S01]  /*3950*/  IMAD R46, R86, R41.reuse, RZ ;  /* 0x00000029562e7224 */ /* 0x080fe200078e02ff */
[----:B------:R-:W-:Y:S01]  /*3960*/  CS2R R86, SRZ ;  /* 0x0000000000567805 */ /* 0x000fe2000001ff00 */
[-C--:B------:R-:W-:Y:S02]  /*3970*/  IMAD R44, R85, R41.reuse, RZ ;  /* 0x00000029552c7224 */ /* 0x080fe400078e02ff */
[-C--:B------:R-:W-:Y:S01]  /*3980*/  IMAD R42, R84, R41.reuse, RZ ;  /* 0x00000029542a7224 */ /* 0x080fe200078e02ff */
[----:B------:R-:W-:Y:S01]  /*3990*/  CS2R R84, SRZ ;  /* 0x0000000000547805 */ /* 0x000fe2000001ff00 */
[----:B------:R-:W-:-:S02]  /*39a0*/  IMAD R46, R83, R41, RZ ;  /* 0x00000029532e7224 */ /* 0x000fc400078e02ff */
[-C--:B------:R-:W-:Y:S01]  /*39b0*/  IMAD R44, R82, R41.reuse, RZ ;  /* 0x00000029522c7224 */ /* 0x080fe200078e02ff */
[----:B------:R-:W-:Y:S01]  /*39c0*/  CS2R R82, SRZ ;  /* 0x0000000000527805 */ /* 0x000fe2000001ff00 */
[-C--:B------:R-:W-:Y:S02]  /*39d0*/  IMAD R42, R81, R41.reuse, RZ ;  /* 0x00000029512a7224 */ /* 0x080fe400078e02ff */
[-C--:B------:R-:W-:Y:S01]  /*39e0*/  IMAD R46, R80, R41.reuse, RZ ;  /* 0x00000029502e7224 */ /* 0x080fe200078e02ff */
[----:B------:R-:W-:Y:S01]  /*39f0*/  CS2R R80, SRZ ;  /* 0x0000000000507805 */ /* 0x000fe2000001ff00 */
[-C--:B------:R-:W-:Y:S02]  /*3a00*/  IMAD R44, R79, R41.reuse, RZ ;  /* 0x000000294f2c7224 */ /* 0x080fe400078e02ff */
[-C--:B------:R-:W-:Y:S02]  /*3a10*/  IMAD R42, R78, R41.reuse, RZ ;  /* 0x000000294e2a7224 */ /* 0x080fe400078e02ff */
[----:B------:R-:W-:-:S02]  /*3a20*/  IMAD R46, R77, R41, RZ ;  /* 0x000000294d2e7224 */ /* 0x000fc400078e02ff */
[-C--:B------:R-:W-:Y:S02]  /*3a30*/  IMAD R44, R76, R41.reuse, RZ ;  /* 0x000000294c2c7224 */ /* 0x080fe400078e02ff */
[-C--:B------:R-:W-:Y:S02]  /*3a40*/  IMAD R42, R75, R41.reuse, RZ ;  /* 0x000000294b2a7224 */ /* 0x080fe400078e02ff */
[-C--:B------:R-:W-:Y:S01]  /*3a50*/  IMAD R46, R74, R41.reuse, RZ ;  /* 0x000000294a2e7224 */ /* 0x080fe200078e02ff */
[----:B------:R-:W-:Y:S01]  /*3a60*/  CS2R R74, SRZ ;  /* 0x00000000004a7805 */ /* 0x000fe2000001ff00 */
        /* <DEDUP_REMOVED lines=38> */
[----:B-12---:R-:W-:-:S07]  /*3cd0*/  IMAD R41, R43, R41, RZ ;  /* 0x000000292b297224 */ /* 0x006fce00078e02ff */
.L_x_1:
[----:B------:R-:W0:Y:S01]  /*3ce0*/  LDC R128, c[0x0][0x3a8] ;  /* 0x0000ea00ff807b82 */ /* 0x000e220000000800 */
[C---:B------:R-:W-:Y:S01]  /*3cf0*/  LOP3.LUT R50, R2.reuse, 0x2, RZ, 0xfc, !PT ;  /* 0x0000000202327812 */ /* 0x040fe200078efcff */
[----:B------:R-:W2:Y:S01]  /*3d00*/  LDL R134, [R1+0xc8] ;  /* 0x0000c80001867983 */ /* 0x000ea20000100800 */
[C---:B------:R-:W-:Y:S02]  /*3d10*/  ISETP.GE.AND P5, PT, R2.reuse, UR8, PT ;  /* 0x0000000802007c0c */ /* 0x040fe4000bfa6270 */
[----:B------:R-:W-:Y:S01]  /*3d20*/  LOP3.LUT R46, R2, 0x2, RZ, 0xfc, !PT ;  /* 0x00000002022e7812 */ /* 0x000fe200078efcff */
[----:B------:R-:W3:Y:S01]  /*3d30*/  LDL R132, [R1+0xc4] ;  /* 0x0000c40001847983 */ /* 0x000ee20000100800 */
[----:B------:R-:W-:Y:S01]  /*3d40*/  PRMT R43, RZ, 0x7610, R43 ;  /* 0x00007610ff2b7816 */ /* 0x000fe2000000002b */
[----:B------:R-:W1:Y:S01]  /*3d50*/  LDC R51, c[0x0][0x3a8] ;  /* 0x0000ea00ff337b82 */ /* 0x000e620000000800 */
[----:B------:R-:W-:Y:S01]  /*3d60*/  ISETP.GE.AND P4, PT, R46, UR8, PT ;  /* 0x000000082e007c0c */ /* 0x000fe2000bf86270 */
[----:B------:R-:W4:Y:S01]  /*3d70*/  LDL R130, [R1+0xa8] ;  /* 0x0000a80001827983 */ /* 0x000f220000100800 */
[----:B------:R-:W-:-:S02]  /*3d80*/  LOP3.LUT R127, R2, 0x4, RZ, 0xfc, !PT ;  /* 0x00000004027f7812 */ /* 0x000fc400078efcff */
[----:B------:R-:W-:Y:S01]  /*3d90*/  PRMT R44, RZ, 0x7610, R44 ;  /* 0x00007610ff2c7816 */ /* 0x000fe2000000002c */
[----:B------:R-:W5:Y:S01]  /*3da0*/  LDL R135, [R1+0xe8] ;  /* 0x0000e80001877983 */ /* 0x000f620000100800 */
[----:B------:R-:W-:Y:S01]  /*3db0*/  LOP3.LUT R42, R2, 0x62, RZ, 0xfc, !PT ;  /* 0x00000062022a7812 */ /* 0x000fe200078efcff */
[----:B------:R-:W1:Y:S01]  /*3dc0*/  LDC R129, c[0x0][0x3a8] ;  /* 0x0000ea00ff817b82 */ /* 0x000e620000000800 */
[----:B------:R-:W-:Y:S01]  /*3dd0*/  PRMT R45, RZ, 0x7610, R45 ;  /* 0x00007610ff2d7816 */ /* 0x000fe2000000002d */
[----:B------:R-:W2:Y:S01]  /*3de0*/  LDL R133, [R1+0xe4] ;  /* 0x0000e40001857983 */ /* 0x000ea20000100800 */
[----:B------:R-:W-:Y:S02]  /*3df0*/  ISETP.GE.AND P2, PT, R42, UR8, PT ;  /* 0x000000082a007c0c */ /* 0x000fe4000bf46270 */
[C---:B------:R-:W-:Y:S01]  /*3e00*/  LOP3.LUT R42, R2.reuse, 0x66, RZ, 0xfc, !PT ;  /* 0x00000066022a7812 */ /* 0x040fe200078efcff */
[----:B------:R-:W2:Y:S01]  /*3e10*/  LDL R131, [R1+0xb8] ;  /* 0x0000b80001837983 */ /* 0x000ea20000100800 */
[C---:B------:R-:W-:Y:S01]  /*3e20*/  LOP3.LUT R41, R2.reuse, 0x64, RZ, 0xfc, !PT ;  /* 0x0000006402297812 */ /* 0x040fe200078efcff */
[----:B0-----:R-:W-:Y:S01]  /*3e30*/  IMAD R128, R2, R128, RZ ;  /* 0x0000008002807224 */ /* 0x001fe200078e02ff */
[----:B------:R-:W-:-:S02]  /*3e40*/  PRMT R52, RZ, 0x7610, R52 ;  /* 0x00007610ff347816 */ /* 0x000fc40000000034 */
[----:B------:R-:W-:Y:S02]  /*3e50*/  ISETP.GE.AND P0, PT, R42, UR8, PT ;  /* 0x000000082a007c0c */ /* 0x000fe4000bf06270 */
[-C--:B------:R-:W-:Y:S02]  /*3e60*/  IADD3 R48, P3, PT, R128, R18.reuse, RZ ;  /* 0x0000001280307210 */ /* 0x080fe40007f7e0ff */
[----:B------:R-:W-:Y:S01]  /*3e70*/  ISETP.GE.AND P1, PT, R41, UR8, PT ;  /* 0x0000000829007c0c */ /* 0x000fe2000bf26270 */
[----:B-1----:R-:W-:Y:S01]  /*3e80*/  IMAD R50, R50, R51, RZ ;  /* 0x0000003332327224 */ /* 0x002fe200078e02ff */
[----:B------:R-:W-:Y:S01]  /*3e90*/  LEA.HI.X.SX32 R49, R128, R25, 0x1, P3 ;  /* 0x0000001980317211 */ /* 0x000fe200018f0eff */
[----:B------:R-:W0:Y:S01]  /*3ea0*/  LDC R51, c[0x0][0x3a8] ;  /* 0x0000ea00ff337b82 */ /* 0x000e220000000800 */
[----:B------:R-:W-:Y:S02]  /*3eb0*/  LOP3.LUT R128, R2, 0x4, RZ, 0xfc, !PT ;  /* 0x0000000402807812 */ /* 0x000fe400078efcff */
[----:B------:R-:W-:Y:S01]  /*3ec0*/  IADD3 R46, P6, PT, R50, R18, RZ ;  /* 0x00000012322e7210 */ /* 0x000fe20007fde0ff */
[----:B------:R1:W2:Y:S01]  /*3ed0*/  @!P5 LDG.E.U8 R43, desc[UR10][R48.64] ;  /* 0x0000000a302bd981 */ /* 0x0002a2000c1e1100 */
[----:B------:R-:W-:Y:S01]  /*3ee0*/  ISETP.GE.AND P3, PT, R127, UR8, PT ;  /* 0x000000087f007c0c */ /* 0x000fe2000bf66270 */
[----:B------:R-:W-:Y:S01]  /*3ef0*/  IMAD R128, R128, R129, RZ ;  /* 0x0000008180807224 */ /* 0x000fe200078e02ff */
[----:B------:R-:W-:Y:S01]  /*3f00*/  LEA.HI.X.SX32 R47, R50, R25, 0x1, P6 ;  /* 0x00000019322f7211 */ /* 0x000fe200030f0eff */
[----:B------:R-:W0:Y:S01]  /*3f10*/  LDC R129, c[0x0][0x3a8] ;  /* 0x0000ea00ff817b82 */ /* 0x000e220000000800 */
[----:B------:R-:W-:-:S03]  /*3f20*/  LOP3.LUT R50, R2, 0x6, RZ, 0xfc, !PT ;  /* 0x0000000602327812 */ /* 0x000fc600078efcff */
[----:B------:R0:W2:Y:S01]  /*3f30*/  @!P4 LDG.E.U8 R44, desc[UR10][R46.64] ;  /* 0x0000000a2e2cc981 */ /* 0x0000a2000c1e1100 */
[----:B-1----:R-:W-:-:S04]  /*3f40*/  IADD3 R48, P5, PT, R128, R18, RZ ;  /* 0x0000001280307210 */ /* 0x002fc80007fbe0ff */
[----:B------:R-:W-:Y:S02]  /*3f50*/  LEA.HI.X.SX32 R49, R128, R25, 0x1, P5 ;  /* 0x0000001980317211 */ /* 0x000fe400028f0eff */
[----:B------:R-:W-:-:S03]  /*3f60*/  LOP3.LUT R128, R2, 0x8, RZ, 0xfc, !PT ;  /* 0x0000000802807812 */ /* 0x000fc600078efcff */
[----:B------:R1:W2:Y:S01]  /*3f70*/  @!P3 LDG.E.U8 R45, desc[UR10][R48.64] ;  /* 0x0000000a302db981 */ /* 0x0002a2000c1e1100 */
[----:B0-----:R-:W-:Y:S02]  /*3f80*/  IMAD R50, R50, R51, RZ ;  /* 0x0000003332327224 */ /* 0x001fe400078e02ff */
[----:B------:R-:W0:Y:S01]  /*3f90*/  LDC R51, c[0x0][0x3a8] ;  /* 0x0000ea00ff337b82 */ /* 0x000e220000000800 */
[----:B------:R-:W-:-:S07]  /*3fa0*/  IMAD R128, R128, R129, RZ ;  /* 0x0000008180807224 */ /* 0x000fce00078e02ff */
[----:B------:R-:W0:Y:S01]  /*3fb0*/  LDC R129, c[0x0][0x3a8] ;  /* 0x0000ea00ff817b82 */ /* 0x000e220000000800 */
[-C--:B------:R-:W-:Y:S02]  /*3fc0*/  IADD3 R46, P4, PT, R50, R18.reuse, RZ ;  /* 0x00000012322e7210 */ /* 0x080fe40007f9e0ff */
[----:B-1----:R-:W-:Y:S02]  /*3fd0*/  IADD3 R48, P3, PT, R128, R18, RZ ;  /* 0x0000001280307210 */ /* 0x002fe40007f7e0ff */
[----:B------:R-:W-:Y:S02]  /*3fe0*/  LOP3.LUT R127, R2, 0x6, RZ, 0xfc, !PT ;  /* 0x00000006027f7812 */ /* 0x000fe400078efcff */
[-C--:B------:R-:W-:Y:S02]  /*3ff0*/  LEA.HI.X.SX32 R47, R50, R25.reuse, 0x1, P4 ;  /* 0x00000019322f7211 */ /* 0x080fe400020f0eff */
[----:B------:R-:W-:Y:S02]  /*4000*/  LOP3.LUT R50, R2, 0xa, RZ, 0xfc, !PT ;  /* 0x0000000a02327812 */ /* 0x000fe400078efcff */
[----:B------:R-:W-:-:S02]  /*4010*/  LEA.HI.X.SX32 R49, R128, R25, 0x1, P3 ;  /* 0x0000001980317211 */ /* 0x000fc400018f0eff */
[----:B------:R-:W-:Y:S02]  /*4020*/  LOP3.LUT R128, R2, 0xc, RZ, 0xfc, !PT ;  /* 0x0000000c02807812 */ /* 0x000fe400078efcff */
[----:B------:R-:W-:Y:S01]  /*4030*/  ISETP.GE.AND P6, PT, R127, UR8, PT ;  /* 0x000000087f007c0c */ /* 0x000fe2000bfc6270 */
[----:B0-----:R-:W-:Y:S01]  /*4040*/  IMAD R50, R50, R51, RZ ;  /* 0x0000003332327224 */ /* 0x001fe200078e02ff */
[----:B------:R-:W-:Y:S01]  /*4050*/  LOP3.LUT R127, R2, 0x8, RZ, 0xfc, !PT ;  /* 0x00000008027f7812 */ /* 0x000fe200078efcff */
[----:B------:R-:W0:Y:S03]  /*4060*/  LDC R51, c[0x0][0x3a8] ;  /* 0x0000ea00ff337b82 */ /* 0x000e260000000800 */
[----:B------:R-:W-:Y:S01]  /*4070*/  ISETP.GE.AND P5, PT, R127, UR8, PT ;  /* 0x000000087f007c0c */ /* 0x000fe2000bfa6270 */
[----:B------:R-:W-:-:S04]  /*4080*/  IMAD R128, R128, R129, RZ ;  /* 0x0000008180807224 */ /* 0x000fc800078e02ff */
[----:B------:R-:W1:Y:S01]  /*4090*/  LDC R129, c[0x0][0x3a8] ;  /* 0x0000ea00ff817b82 */ /* 0x000e620000000800 */
[----:B------:R-:W-:Y:S01]  /*40a0*/  PRMT R42, RZ, 0x7610, R42 ;  /* 0x00007610ff2a7816 */ /* 0x000fe2000000002a */
[----:B------:R0:W2:Y:S01]  /*40b0*/  @!P6 LDG.E.U8 R52, desc[UR10][R46.64] ;  /* 0x0000000a2e34e981 */ /* 0x0000a2000c1e1100 */
[----:B------:R-:W-:-:S05]  /*40c0*/  LOP3.LUT R127, R2, 0xa, RZ, 0xfc, !PT ;  /* 0x0000000a027f7812 */ /* 0x000fca00078efcff */
[----:B------:R0:W2:Y:S02]  /*40d0*/  @!P5 LDG.E.U8 R42, desc[UR10][R48.64] ;  /* 0x0000000a302ad981 */ /* 0x0000a4000c1e1100 */
[----:B0-----:R-:W-:-:S04]  /*40e0*/  IADD3 R46, P6, PT, R50, R18, RZ ;  /* 0x00000012322e7210 */ /* 0x001fc80007fde0ff */
[-C--:B------:R-:W-:Y:S02]  /*40f0*/  LEA.HI.X.SX32 R47, R50, R25.reuse, 0x1, P6 ;  /* 0x00000019322f7211 */ /* 0x080fe400030f0eff */
[----:B------:R-:W-:Y:S02]  /*4100*/  IADD3 R48, P5, PT, R128, R18, RZ ;  /* 0x0000001280307210 */ /* 0x000fe40007fbe0ff */
[----:B------:R-:W-:Y:S02]  /*4110*/  LOP3.LUT R50, R2, 0xe, RZ, 0xfc, !PT ;  /* 0x0000000e02327812 */ /* 0x000fe400078efcff */
[----:B------:R-:W-:Y:S02]  /*4120*/  LEA.HI.X.SX32 R49, R128, R25, 0x1, P5 ;  /* 0x0000001980317211 */ /* 0x000fe400028f0eff */
[----:B------:R-:W-:Y:S02]  /*4130*/  LOP3.LUT R128, R2, 0x10, RZ, 0xfc, !PT ;  /* 0x0000001002807812 */ /* 0x000fe400078efcff */
[----:B------:R-:W-:Y:S01]  /*4140*/  ISETP.GE.AND P4, PT, R127, UR8, PT ;  /* 0x000000087f007c0c */ /* 0x000fe2000bf86270 */
[----:B------:R-:W-:Y:S01]  /*4150*/  IMAD R50, R50, R51, RZ ;  /* 0x0000003332327224 */ /* 0x000fe200078e02ff */
[----:B------:R-:W-:Y:S01]  /*4160*/  LOP3.LUT R127, R2, 0xc, RZ, 0xfc, !PT ;  /* 0x0000000c027f7812 */ /* 0x000fe200078efcff */
[----:B------:R-:W0:Y:S01]  /*4170*/  LDC R51, c[0x0][0x3a8] ;  /* 0x0000ea00ff337b82 */ /* 0x000e220000000800 */
[----:B-1----:R-:W-:-:S02]  /*4180*/  IMAD R128, R128, R129, RZ ;  /* 0x0000008180807224 */ /* 0x002fc400078e02ff */
[----:B------:R-:W-:-:S05]  /*4190*/  ISETP.GE.AND P3, PT, R127, UR8, PT ;  /* 0x000000087f007c0c */ /* 0x000fca000bf66270 */
[----:B------:R-:W1:Y:S01]  /*41a0*/  LDC R129, c[0x0][0x3a8] ;  /* 0x0000ea00ff817b82 */ /* 0x000e620000000800 */
[----:B------:R-:W-:Y:S02]  /*41b0*/  PRMT R41, RZ, 0x7610, R41 ;  /* 0x00007610ff297816 */ /* 0x000fe40000000029 */
[----:B------:R-:W-:-:S04]  /*41c0*/  PRMT R53, RZ, 0x7610, R53 ;  /* 0x00007610ff357816 */ /* 0x000fc80000000035 */
[----:B------:R0:W2:Y:S01]  /*41d0*/  @!P4 LDG.E.U8 R41, desc[UR10][R46.64] ;  /* 0x0000000a2e29c981 */ /* 0x0000a2000c1e1100 */
[----:B------:R-:W-:-:S03]  /*41e0*/  LOP3.LUT R127, R2, 0xe, RZ, 0xfc, !PT ;  /* 0x0000000e027f7812 */ /* 0x000fc600078efcff */
[----:B------:R0:W2:Y:S02]  /*41f0*/  @!P3 LDG.E.U8 R53, desc[UR10][R48.64] ;  /* 0x0000000a3035b981 */ /* 0x0000a4000c1e1100 */
[-C--:B0-----:R-:W-:Y:S02]  /*4200*/  IADD3 R46, P4, PT, R50, R18.reuse, RZ ;  /* 0x00000012322e7210 */ /* 0x081fe40007f9e0ff */
[----:B------:R-:W-:Y:S02]  /*4210*/  IADD3 R48, P3, PT, R128, R18, RZ ;  /* 0x0000001280307210 */ /* 0x000fe40007f7e0ff */
[-C--:B------:R-:W-:Y:S02]  /*4220*/  LEA.HI.X.SX32 R47, R50, R25.reuse, 0x1, P4 ;  /* 0x00000019322f7211 */ /* 0x080fe400020f0eff */
[----:B------:R-:W-:Y:S02]  /*4230*/  LOP3.LUT R50, R2, 0x12, RZ, 0xfc, !PT ;  /* 0x0000001202327812 */ /* 0x000fe400078efcff */
[----:B------:R-:W-:-:S02]  /*4240*/  LEA.HI.X.SX32 R49, R128, R25, 0x1, P3 ;  /* 0x0000001980317211 */ /* 0x000fc400018f0eff */
[----:B------:R-:W-:Y:S02]  /*4250*/  LOP3.LUT R128, R2, 0x14, RZ, 0xfc, !PT ;  /* 0x0000001402807812 */ /* 0x000fe400078efcff */
[----:B------:R-:W-:Y:S01]  /*4260*/  ISETP.GE.AND P6, PT, R127, UR8, PT ;  /* 0x000000087f007c0c */ /* 0x000fe2000bfc6270 */
[----:B------:R-:W-:Y:S01]  /*4270*/  IMAD R50, R50, R51, RZ ;  /* 0x0000003332327224 */ /* 0x000fe200078e02ff */
[----:B------:R-:W-:Y:S01]  /*4280*/  LOP3.LUT R127, R2, 0x10, RZ, 0xfc, !PT ;  /* 0x00000010027f7812 */ /* 0x000fe200078efcff */
[----:B------:R-:W0:Y:S01]  /*4290*/  LDC R51, c[0x0][0x3a8] ;  /* 0x0000ea00ff337b82 */ /* 0x000e220000000800 */
[----:B-1----:R-:W-:Y:S02]  /*42a0*/  IMAD R128, R128, R129, RZ ;  /* 0x0000008180807224 */ /* 0x002fe400078e02ff */
[----:B------:R-:W-:-:S05]  /*42b0*/  ISETP.GE.AND P5, PT, R127, UR8, PT ;  /* 0x000000087f007c0c */ /* 0x000fca000bfa6270 */
[----:B------:R-:W1:Y:S01]  /*42c0*/  LDC R129, c[0x0][0x3a8] ;  /* 0x0000ea00ff817b82 */ /* 0x000e620000000800 */
[----:B------:R-:W-:Y:S02]  /*42d0*/  PRMT R54, RZ, 0x7610, R54 ;  /* 0x00007610ff367816 */ /* 0x000fe40000000036 */
[----:B------:R-:W-:-:S04]  /*42e0*/  PRMT R55, RZ, 0x7610, R55 ;  /* 0x00007610ff377816 */ /* 0x000fc80000000037 */
[----:B------:R3:W2:Y:S01]  /*42f0*/  @!P6 LDG.E.U8 R54, desc[UR10][R46.64] ;  /* 0x0000000a2e36e981 */ /* 0x0006a2000c1e1100 */
[----:B------:R-:W-:-:S03]  /*4300*/  LOP3.LUT R127, R2, 0x12, RZ, 0xfc, !PT ;  /* 0x00000012027f7812 */ /* 0x000fc600078efcff */
[----:B------:R3:W2:Y:S02]  /*4310*/  @!P5 LDG.E.U8 R55, desc[UR10][R48.64] ;  /* 0x0000000a3037d981 */ /* 0x0006a4000c1e1100 */
[-C--:B---3--:R-:W-:Y:S02]  /*4320*/  IADD3 R46, P6, PT, R50, R18.reuse, RZ ;  /* 0x00000012322e7210 */ /* 0x088fe40007fde0ff */
[----:B------:R-:W-:Y:S02]  /*4330*/  IADD3 R48, P5, PT, R128, R18, RZ ;  /* 0x0000001280307210 */ /* 0x000fe40007fbe0ff */
[-C--:B------:R-:W-:Y:S02]  /*4340*/  LEA.HI.X.SX32 R47, R50, R25.reuse, 0x1, P6 ;  /* 0x00000019322f7211 */ /* 0x080fe400030f0eff */
[----:B------:R-:W-:Y:S02]  /*4350*/  LOP3.LUT R50, R2, 0x16, RZ, 0xfc, !PT ;  /* 0x0000001602327812 */ /* 0x000fe400078efcff */
[----:B------:R-:W-:-:S02]  /*4360*/  LEA.HI.X.SX32 R49, R128, R25, 0x1, P5 ;  /* 0x0000001980317211 */ /* 0x000fc400028f0eff */
[----:B------:R-:W-:Y:S02]  /*4370*/  LOP3.LUT R128, R2, 0x18, RZ, 0xfc, !PT ;  /* 0x0000001802807812 */ /* 0x000fe400078efcff */
[----:B------:R-:W-:Y:S01]  /*4380*/  ISETP.GE.AND P4, PT, R127, UR8, PT ;  /* 0x000000087f007c0c */ /* 0x000fe2000bf86270 */
[----:B0-----:R-:W-:Y:S01]  /*4390*/  IMAD R50, R50, R51, RZ ;  /* 0x0000003332327224 */ /* 0x001fe200078e02ff */
        /* <DEDUP_REMOVED lines=9> */
[----:B------:R4:W2:Y:S01]  /*4430*/  @!P3 LDG.E.U8 R57, desc[UR10][R48.64] ;  /* 0x0000000a3039b981 */ /* 0x0008a2000c1e1100 */
[-C--:B---3--:R-:W-:Y:S02]  /*4440*/  IADD3 R46, P4, PT, R50, R18.reuse, RZ ;  /* 0x00000012322e7210 */ /* 0x088fe40007f9e0ff */
[----:B----4-:R-:W-:Y:S02]  /*4450*/  IADD3 R48, P3, PT, R128, R18, RZ ;  /* 0x0000001280307210 */ /* 0x010fe40007f7e0ff */
[-C--:B------:R-:W-:Y:S02]  /*4460*/  LEA.HI.X.SX32 R47, R50, R25.reuse, 0x1, P4 ;  /* 0x00000019322f7211 */ /* 0x080fe400020f0eff */
[----:B------:R-:W-:Y:S02]  /*4470*/  LOP3.LUT R50, R2, 0x1a, RZ, 0xfc, !PT ;  /* 0x0000001a02327812 */ /* 0x000fe400078efcff */
[----:B------:R-:W-:Y:S02]  /*4480*/  LEA.HI.X.SX32 R49, R128, R25, 0x1, P3 ;  /* 0x0000001980317211 */ /* 0x000fe400018f0eff */
[----:B------:R-:W-:-:S02]  /*4490*/  LOP3.LUT R128, R2, 0x1c, RZ, 0xfc, !PT ;  /* 0x0000001c02807812 */ /* 0x000fc400078efcff */
        /* <DEDUP_REMOVED lines=9> */
[----:B------:R3:W4:Y:S01]  /*4530*/  @!P6 LDG.E.U8 R58, desc[UR10][R46.64] ;  /* 0x0000000a2e3ae981 */ /* 0x000722000c1e1100 */
[----:B------:R-:W-:-:S03]  /*4540*/  LOP3.LUT R127, R2, 0x1a, RZ, 0xfc, !PT ;  /* 0x0000001a027f7812 */ /* 0x000fc600078efcff */
[----:B------:R5:W2:Y:S01]  /*4550*/  @!P5 LDG.E.U8 R59, desc[UR10][R48.64] ;  /* 0x0000000a303bd981 */ /* 0x000aa2000c1e1100 */
[-C--:B---3--:R-:W-:Y:S02]  /*4560*/  IADD3 R46, P6, PT, R50, R18.reuse, RZ ;  /* 0x00000012322e7210 */ /* 0x088fe40007fde0ff */
[----:B-----5:R-:W-:Y:S02]  /*4570*/  IADD3 R48, P5, PT, R128, R18, RZ ;  /* 0x0000001280307210 */ /* 0x020fe40007fbe0ff */
        /* <DEDUP_REMOVED lines=13> */
[----:B------:R3:W5:Y:S01]  /*4650*/  @!P4 LDG.E.U8 R60, desc[UR10][R46.64] ;  /* 0x0000000a2e3cc981 */ /* 0x000762000c1e1100 */
        /* <DEDUP_REMOVED lines=67> */
[----:B------:R-:W-:Y:S02]  /*4a90*/  ISETP.GE.AND P3, PT, R127, UR8, PT ;  /* 0x000000087f007c0c */ /* 0x000fe4000bf66270 */
[----:B------:R-:W-:-:S03]  /*4aa0*/  PRMT R76, RZ, 0x7610, R76 ;  /* 0x00007610ff4c7816 */ /* 0x000fc6000000004c */
[----:B------:R-:W1:Y:S01]  /*4ab0*/  LDC R129, c[0x0][0x3a8] ;  /* 0x0000ea00ff817b82 */ /* 0x000e620000000800 */
[----:B------:R-:W-:Y:S02]  /*4ac0*/  PRMT R77, RZ, 0x7610, R77 ;  /* 0x00007610ff4d7816 */ /* 0x000fe4000000004d */
[----:B------:R3:W2:Y:S01]  /*4ad0*/  @!P4 LDG.E.U8 R76, desc[UR10][R46.64] ;  /* 0x0000000a2e4cc981 */ /* 0x0006a2000c1e1100 */
[----:B------:R-:W-:-:S04]  /*4ae0*/  LOP3.LUT R127, R2, 0x2e, RZ, 0xfc, !PT ;  /* 0x0000002e027f7812 */ /* 0x000fc800078efcff */
[----:B------:R3:W2:Y:S02]  /*4af0*/  @!P3 LDG.E.U8 R77, desc[UR10][R48.64] ;  /* 0x0000000a304db981 */ /* 0x0006a4000c1e1100 */
[----:B---3--:R-:W-:-:S04]  /*4b00*/  IADD3 R46, P4, PT, R50, R18, RZ ;  /* 0x00000012322e7210 */ /* 0x008fc80007f9e0ff */
[-C--:B------:R-:W-:Y:S02]  /*4b10*/  LEA.HI.X.SX32 R47, R50, R25.reuse, 0x1, P4 ;  /* 0x00000019322f7211 */ /* 0x080fe400020f0eff */
[----:B------:R-:W-:Y:S02]  /*4b20*/  IADD3 R48, P4, PT, R128, R18, RZ ;  /* 0x0000001280307210 */ /* 0x000fe40007f9e0ff */
[----:B------:R-:W-:Y:S02]  /*4b30*/  LOP3.LUT R50, R2, 0x32, RZ, 0xfc, !PT ;  /* 0x0000003202327812 */ /* 0x000fe400078efcff */
[----:B------:R-:W-:Y:S02]  /*4b40*/  LEA.HI.X.SX32 R49, R128, R25, 0x1, P4 ;  /* 0x0000001980317211 */ /* 0x000fe400020f0eff */
[----:B------:R-:W-:Y:S02]  /*4b50*/  LOP3.LUT R128, R2, 0x34, RZ, 0xfc, !PT ;  /* 0x0000003402807812 */ /* 0x000fe400078efcff */
[----:B------:R-:W-:Y:S01]  /*4b60*/  ISETP.GE.AND P6, PT, R127, UR8, PT ;  /* 0x000000087f007c0c */ /* 0x000fe2000bfc6270 */
[----:B0-----:R-:W-:Y:S01]  /*4b70*/  IMAD R50, R50, R51, RZ ;  /* 0x0000003332327224 */ /* 0x001fe200078e02ff */
[----:B------:R-:W-:Y:S01]  /*4b80*/  LOP3.LUT R127, R2, 0x30, RZ, 0xfc, !PT ;  /* 0x00000030027f7812 */ /* 0x000fe200078efcff */
[----:B------:R-:W0:Y:S01]  /*4b90*/  LDC R51, c[0x0][0x3a8] ;  /* 0x0000ea00ff337b82 */ /* 0x000e220000000800 */
[----:B-1----:R-:W-:-:S02]  /*4ba0*/  IMAD R128, R128, R129, RZ ;  /* 0x0000008180807224 */ /* 0x002fc400078e02ff */
[----:B------:R-:W-:Y:S02]  /*4bb0*/  ISETP.GE.AND P5, PT, R127, UR8, PT ;  /* 0x000000087f007c0c */ /* 0x000fe4000bfa6270 */
[----:B------:R-:W-:-:S03]  /*4bc0*/  PRMT R78, RZ, 0x7610, R78 ;  /* 0x00007610ff4e7816 */ /* 0x000fc6000000004e */
[----:B------:R-:W1:Y:S01]  /*4bd0*/  LDC R129, c[0x0][0x3a8] ;  /* 0x0000ea00ff817b82 */ /* 0x000e620000000800 */
[----:B------:R-:W-:Y:S02]  /*4be0*/  PRMT R79, RZ, 0x7610, R79 ;  /* 0x00007610ff4f7816 */ /* 0x000fe4000000004f */
[----:B------:R3:W2:Y:S01]  /*4bf0*/  @!P6 LDG.E.U8 R78, desc[UR10][R46.64] ;  /* 0x0000000a2e4ee981 */ /* 0x0006a2000c1e1100 */
[----:B------:R-:W-:-:S04]  /*4c00*/  LOP3.LUT R127, R2, 0x32, RZ, 0xfc, !PT ;  /* 0x00000032027f7812 */ /* 0x000fc800078efcff */
[----:B------:R4:W2:Y:S01]  /*4c10*/  @!P5 LDG.E.U8 R79, desc[UR10][R48.64] ;  /* 0x0000000a304fd981 */ /* 0x0008a2000c1e1100 */
[----:B---3--:R-:W-:-:S04]  /*4c20*/  IADD3 R46, P6, PT, R50, R18, RZ ;  /* 0x00000012322e7210 */ /* 0x008fc80007fde0ff */
[-C--:B------:R-:W-:Y:S02]  /*4c30*/  LEA.HI.X.SX32 R47, R50, R25.reuse, 0x1, P6 ;  /* 0x00000019322f7211 */ /* 0x080fe400030f0eff */
[----:B----4-:R-:W-:Y:S02]  /*4c40*/  IADD3 R48, P6, PT, R128, R18, RZ ;  /* 0x0000001280307210 */ /* 0x010fe40007fde0ff */
        /* <DEDUP_REMOVED lines=119> */
[----:B------:R-:W-:Y:S02]  /*53c0*/  PRMT R103, RZ, 0x7610, R103 ;  /* 0x00007610ff677816 */ /* 0x000fe40000000067 */
[C---:B------:R-:W-:Y:S02]  /*53d0*/  LOP3.LUT R127, R2.reuse, 0x4e, RZ, 0xfc, !PT ;  /* 0x0000004e027f7812 */ /* 0x040fe400078efcff */
[----:B------:R3:W2:Y:S02]  /*53e0*/  @!P3 LDG.E.U8 R102, desc[UR10][R46.64] ;  /* 0x0000000a2e66b981 */ /* 0x0006a4000c1e1100 */
[----:B------:R-:W-:Y:S02]  /*53f0*/  ISETP.GE.AND P5, PT, R127, UR8, PT ;  /* 0x000000087f007c0c */ /* 0x000fe4000bfa6270 */
[----:B------:R-:W-:Y:S01]  /*5400*/  LOP3.LUT R127, R2, 0x50, RZ, 0xfc, !PT ;  /* 0x00000050027f7812 */ /* 0x000fe200078efcff */
[----:B------:R4:W2:Y:S01]  /*5410*/  @!P4 LDG.E.U8 R103, desc[UR10][R48.64] ;  /* 0x0000000a3067c981 */ /* 0x0008a2000c1e1100 */
[----:B---3--:R-:W-:-:S02]  /*5420*/  IADD3 R46, P3, PT, R50, R18, RZ ;  /* 0x00000012322e7210 */ /* 0x008fc40007f7e0ff */
[----:B------:R-:W-:Y:S02]  /*5430*/  ISETP.GE.AND P6, PT, R127, UR8, PT ;  /* 0x000000087f007c0c */ /* 0x000fe4000bfc6270 */
[----:B----4-:R-:W-:Y:S02]  /*5440*/  IADD3 R48, P4, PT, R128, R18, RZ ;  /* 0x0000001280307210 */ /* 0x010fe40007f9e0ff */
[-C--:B------:R-:W-:Y:S02]  /*5450*/  LEA.HI.X.SX32 R47, R50, R25.reuse, 0x1, P3 ;  /* 0x00000019322f7211 */ /* 0x080fe400018f0eff */
[C---:B------:R-:W-:Y:S02]  /*5460*/  LOP3.LUT R50, R2.reuse, 0x52, RZ, 0xfc, !PT ;  /* 0x0000005202327812 */ /* 0x040fe400078efcff */
[----:B------:R-:W-:Y:S02]  /*5470*/  LOP3.LUT R127, R2, 0x52, RZ, 0xfc, !PT ;  /* 0x00000052027f7812 */ /* 0x000fe400078efcff */
[----:B------:R-:W-:-:S02]  /*5480*/  LEA.HI.X.SX32 R49, R128, R25, 0x1, P4 ;  /* 0x0000001980317211 */ /* 0x000fc400020f0eff */
[----:B------:R-:W-:Y:S02]  /*5490*/  LOP3.LUT R128, R2, 0x54, RZ, 0xfc, !PT ;  /* 0x0000005402807812 */ /* 0x000fe400078efcff */
[----:B------:R-:W-:Y:S01]  /*54a0*/  PRMT R104, RZ, 0x7610, R104 ;  /* 0x00007610ff687816 */ /* 0x000fe20000000068 */
[----:B0-----:R-:W-:Y:S01]  /*54b0*/  IMAD R50, R50, R51, RZ ;  /* 0x0000003332327224 */ /* 0x001fe200078e02ff */
[----:B------:R-:W-:Y:S01]  /*54c0*/  ISETP.GE.AND P3, PT, R127, UR8, PT ;  /* 0x000000087f007c0c */ /* 0x000fe2000bf66270 */
[----:B-1----:R-:W-:Y:S01]  /*54d0*/  IMAD R128, R128, R129, RZ ;  /* 0x0000008180807224 */ /* 0x002fe200078e02ff */
[----:B------:R-:W-:Y:S01]  /*54e0*/  LOP3.LUT R127, R2, 0x54, RZ, 0xfc, !PT ;  /* 0x00000054027f7812 */ /* 0x000fe200078efcff */
[----:B------:R-:W0:Y:S01]  /*54f0*/  LDC R129, c[0x0][0x3a8] ;  /* 0x0000ea00ff817b82 */ /* 0x000e220000000800 */
[----:B------:R1:W3:Y:S01]  /*5500*/  @!P5 LDG.E.U8 R104, desc[UR10][R46.64] ;  /* 0x0000000a2e68d981 */ /* 0x0002e2000c1e1100 */
[----:B------:R-:W-:Y:S02]  /*5510*/  PRMT R105, RZ, 0x7610, R105 ;  /* 0x00007610ff697816 */ /* 0x000fe40000000069 */
[----:B------:R-:W-:-:S02]  /*5520*/  ISETP.GE.AND P4, PT, R127, UR8, PT ;  /* 0x000000087f007c0c */ /* 0x000fc4000bf86270 */
[----:B------:R-:W-:Y:S02]  /*5530*/  LOP3.LUT R127, R2, 0x56, RZ, 0xfc, !PT ;  /* 0x00000056027f7812 */ /* 0x000fe400078efcff */
[----:B------:R4:W2:Y:S01]  /*5540*/  @!P6 LDG.E.U8 R105, desc[UR10][R48.64] ;  /* 0x0000000a3069e981 */ /* 0x0008a2000c1e1100 */
[----:B------:R-:W5:Y:S01]  /*5550*/  LDC R51, c[0x0][0x3a8] ;  /* 0x0000ea00ff337b82 */ /* 0x000f620000000800 */
[----:B-1----:R-:W-:-:S04]  /*5560*/  IADD3 R46, P5, PT, R50, R18, RZ ;  /* 0x00000012322e7210 */ /* 0x002fc80007fbe0ff */
[-C--:B------:R-:W-:Y:S02]  /*5570*/  LEA.HI.X.SX32 R47, R50, R25.reuse, 0x1, P5 ;  /* 0x00000019322f7211 */ /* 0x080fe400028f0eff */
[----:B------:R-:W-:Y:S02]  /*5580*/  ISETP.GE.AND P5, PT, R127, UR8, PT ;  /* 0x000000087f007c0c */ /* 0x000fe4000bfa6270 */
[----:B----4-:R-:W-:Y:S02]  /*5590*/  IADD3 R48, P6, PT, R128, R18, RZ ;  /* 0x0000001280307210 */ /* 0x010fe40007fde0ff */
[----:B------:R-:W-:Y:S02]  /*55a0*/  LOP3.LUT R127, R2, 0x58, RZ, 0xfc, !PT ;  /* 0x00000058027f7812 */ /* 0x000fe400078efcff */
[----:B------:R-:W-:Y:S02]  /*55b0*/  LEA.HI.X.SX32 R49, R128, R25, 0x1, P6 ;  /* 0x0000001980317211 */ /* 0x000fe400030f0eff */
[----:B------:R-:W-:-:S02]  /*55c0*/  ISETP.GE.AND P6, PT, R127, UR8, PT ;  /* 0x000000087f007c0c */ /* 0x000fc4000bfc6270 */
[----:B------:R-:W1:Y:S01]  /*55d0*/  LDC R127, c[0x0][0x3a8] ;  /* 0x0000ea00ff7f7b82 */ /* 0x000e620000000800 */
[----:B------:R-:W-:Y:S02]  /*55e0*/  LOP3.LUT R128, R2, 0x58, RZ, 0xfc, !PT ;  /* 0x0000005802807812 */ /* 0x000fe400078efcff */
[----:B------:R-:W-:-:S03]  /*55f0*/  PRMT R107, RZ, 0x7610, R107 ;  /* 0x00007610ff6b7816 */ /* 0x000fc6000000006b */
[----:B0-----:R-:W-:Y:S01]  /*5600*/  IMAD R128, R128, R129, RZ ;  /* 0x0000008180807224 */ /* 0x001fe200078e02ff */
[----:B------:R-:W-:Y:S01]  /*5610*/  LOP3.LUT R50, R2, 0x56, RZ, 0xfc, !PT ;  /* 0x0000005602327812 */ /* 0x000fe200078efcff */
[----:B------:R-:W4:Y:S04]  /*5620*/  LDL R129, [R1+0x88] ;  /* 0x0000880001817983 */ /* 0x000f280000100800 */
[----:B------:R0:W2:Y:S01]  /*5630*/  @!P4 LDG.E.U8 R107, desc[UR10][R48.64] ;  /* 0x0000000a306bc981 */ /* 0x0000a2000c1e1100 */
[----:B-----5:R-:W-:Y:S01]  /*5640*/  IMAD R50, R50, R51, RZ ;  /* 0x0000003332327224 */ /* 0x020fe200078e02ff */
[----:B------:R-:W-:Y:S02]  /*5650*/  PRMT R106, RZ, 0x7610, R106 ;  /* 0x00007610ff6a7816 */ /* 0x000fe4000000006a */
[----:B------:R-:W-:-:S04]  /*5660*/  LOP3.LUT R51, R2, 0x5a, RZ, 0xfc, !PT ;  /* 0x0000005a02337812 */ /* 0x000fc800078efcff */
[----:B------:R5:W2:Y:S01]  /*5670*/  @!P3 LDG.E.U8 R106, desc[UR10][R46.64] ;  /* 0x0000000a2e6ab981 */ /* 0x000aa2000c1e1100 */
[----:B0-----:R-:W-:-:S04]  /*5680*/  IADD3 R48, P4, PT, R128, R18, RZ ;  /* 0x0000001280307210 */ /* 0x001fc80007f9e0ff */
[----:B------:R-:W-:Y:S02]  /*5690*/  LEA.HI.X.SX32 R49, R128, R25, 0x1, P4 ;  /* 0x0000001980317211 */ /* 0x000fe400020f0eff */
[----:B------:R-:W0:Y:S01]  /*56a0*/  LDC R128, c[0x0][0x3a8] ;  /* 0x0000ea00ff807b82 */ /* 0x000e220000000800 */
[----:B-1----:R-:W-:Y:S01]  /*56b0*/  IMAD R51, R51, R127, RZ ;  /* 0x0000007f33337224 */ /* 0x002fe200078e02ff */
[----:B-----5:R-:W-:-:S06]  /*56c0*/  IADD3 R46, P3, PT, R50, R18, RZ ;  /* 0x00000012322e7210 */ /* 0x020fcc0007f7e0ff */
[----:B------:R-:W1:Y:S01]  /*56d0*/  LDC R127, c[0x0][0x3a8] ;  /* 0x0000ea00ff7f7b82 */ /* 0x000e620000000800 */
[----:B------:R-:W-:Y:S02]  /*56e0*/  LEA.HI.X.SX32 R47, R50, R25, 0x1, P3 ;  /* 0x00000019322f7211 */ /* 0x000fe400018f0eff */
[----:B------:R-:W-:Y:S02]  /*56f0*/  LOP3.LUT R50, R2, 0x5a, RZ, 0xfc, !PT ;  /* 0x0000005a02327812 */ /* 0x000fe400078efcff */
[----:B------:R-:W-:Y:S02]  /*5700*/  PRMT R108, RZ, 0x7610, R108 ;  /* 0x00007610ff6c7816 */ /* 0x000fe4000000006c */
[----:B------:R-:W-:Y:S02]  /*5710*/  ISETP.GE.AND P3, PT, R50, UR8, PT ;  /* 0x0000000832007c0c */ /* 0x000fe4000bf66270 */
[----:B------:R-:W-:Y:S02]  /*5720*/  LOP3.LUT R50, R2, 0x5c, RZ, 0xfc, !PT ;  /* 0x0000005c02327812 */ /* 0x000fe400078efcff */
[----:B------:R5:W3:Y:S01]  /*5730*/  @!P5 LDG.E.U8 R108, desc[UR10][R46.64] ;  /* 0x0000000a2e6cd981 */ /* 0x000ae2000c1e1100 */
[----:B------:R-:W-:-:S02]  /*5740*/  PRMT R109, RZ, 0x7610, R109 ;  /* 0x00007610ff6d7816 */ /* 0x000fc4000000006d */
[----:B------:R-:W-:Y:S02]  /*5750*/  PRMT R110, RZ, 0x7610, R110 ;  /* 0x00007610ff6e7816 */ /* 0x000fe4000000006e */
[C---:B------:R-:W-:Y:S02]  /*5760*/  ISETP.GE.AND P4, PT, R50.reuse, UR8, PT ;  /* 0x0000000832007c0c */ /* 0x040fe4000bf86270 */
[C---:B-----5:R-:W-:Y:S01]  /*5770*/  IADD3 R46, P5, PT, R51.reuse, R18, RZ ;  /* 0x00000012332e7210 */ /* 0x060fe20007fbe0ff */
[----:B0-----:R-:W-:Y:S01]  /*5780*/  IMAD R50, R50, R128, RZ ;  /* 0x0000008032327224 */ /* 0x001fe200078e02ff */
[----:B------:R0:W5:Y:S01]  /*5790*/  @!P6 LDG.E.U8 R109, desc[UR10][R48.64] ;  /* 0x0000000a306de981 */ /* 0x000162000c1e1100 */
[----:B------:R-:W-:Y:S01]  /*57a0*/  PRMT R111, RZ, 0x7610, R111 ;  /* 0x00007610ff6f7816 */ /* 0x000fe2000000006f */
[----:B------:R-:W0:Y:S01]  /*57b0*/  LDC R128, c[0x0][0x3a8] ;  /* 0x0000ea00ff807b82 */ /* 0x000e220000000800 */
[----:B------:R-:W-:Y:S02]  /*57c0*/  LEA.HI.X.SX32 R47, R51, R25, 0x1, P5 ;  /* 0x00000019332f7211 */ /* 0x000fe400028f0eff */
[----:B------:R-:W-:-:S03]  /*57d0*/  LOP3.LUT R51, R2, 0x60, RZ, 0xfc, !PT ;  /* 0x0000006002337812 */ /* 0x000fc600078efcff */
[----:B------:R0:W3:Y:S01]  /*57e0*/  @!P3 LDG.E.U8 R110, desc[UR10][R46.64] ;  /* 0x0000000a2e6eb981 */ /* 0x0000e2000c1e1100 */
[C---:B------:R-:W-:Y:S01]  /*57f0*/  ISETP.GE.AND P6, PT, R51.reuse, UR8, PT ;  /* 0x0000000833007c0c */ /* 0x040fe2000bfc6270 */
[----:B-1----:R-:W-:Y:S01]  /*5800*/  IMAD R51, R51, R127, RZ ;  /* 0x0000007f33337224 */ /* 0x002fe200078e02ff */
[-C--:B0-----:R-:W-:Y:S02]  /*5810*/  IADD3 R48, P5, PT, R50, R18.reuse, RZ ;  /* 0x0000001232307210 */ /* 0x081fe40007fbe0ff */
[----:B------:R-:W-:Y:S02]  /*5820*/  LOP3.LUT R46, R2, 0x68, RZ, 0xfc, !PT ;  /* 0x00000068022e7812 */ /* 0x000fe400078efcff */
[----:B------:R-:W-:Y:S02]  /*5830*/  LEA.HI.X.SX32 R49, R50, R25, 0x1, P5 ;  /* 0x0000001932317211 */ /* 0x000fe400028f0eff */
[----:B------:R-:W-:Y:S02]  /*5840*/  ISETP.GE.AND P3, PT, R46, UR8, PT ;  /* 0x000000082e007c0c */ /* 0x000fe4000bf66270 */
[----:B------:R-:W-:Y:S01]  /*5850*/  IADD3 R46, P5, PT, R51, R18, RZ ;  /* 0x00000012332e7210 */ /* 0x000fe20007fbe0ff */
[----:B------:R0:W3:Y:S01]  /*5860*/  @!P4 LDG.E.U8 R111, desc[UR10][R48.64] ;  /* 0x0000000a306fc981 */ /* 0x0000e2000c1e1100 */
[----:B------:R-:W-:-:S02]  /*5870*/  LOP3.LUT R50, R2, 0x6a, RZ, 0xfc, !PT ;  /* 0x0000006a02327812 */ /* 0x000fc400078efcff */
[----:B------:R-:W-:Y:S02]  /*5880*/  PRMT R112, RZ, 0x7610, R112 ;  /* 0x00007610ff707816 */ /* 0x000fe40000000070 */
[----:B------:R-:W-:Y:S02]  /*5890*/  LEA.HI.X.SX32 R47, R51, R25, 0x1, P5 ;  /* 0x00000019332f7211 */ /* 0x000fe400028f0eff */
[----:B------:R-:W-:Y:S02]  /*58a0*/  ISETP.GE.AND P5, PT, R50, UR8, PT ;  /* 0x0000000832007c0c */ /* 0x000fe4000bfa6270 */
[----:B0-----:R-:W-:Y:S01]  /*58b0*/  IADD3 R48, P4, PT, R40, R18, RZ ;  /* 0x0000001228307210 */ /* 0x001fe20007f9e0ff */
[----:B------:R0:W3:Y:S01]  /*58c0*/  @!P6 LDG.E.U8 R112, desc[UR10][R46.64] ;  /* 0x0000000a2e70e981 */ /* 0x0000e2000c1e1100 */
[----:B------:R-:W-:Y:S02]  /*58d0*/  LOP3.LUT R50, R2, 0x6c, RZ, 0xfc, !PT ;  /* 0x0000006c02327812 */ /* 0x000fe400078efcff */
[----:B------:R-:W-:-:S02]  /*58e0*/  PRMT R113, RZ, 0x7610, R113 ;  /* 0x00007610ff717816 */ /* 0x000fc40000000071 */
[-C--:B------:R-:W-:Y:S02]  /*58f0*/  LEA.HI.X.SX32 R49, R40, R25.reuse, 0x1, P4 ;  /* 0x0000001928317211 */ /* 0x080fe400020f0eff */
[----:B------:R-:W-:Y:S02]  /*5900*/  ISETP.GE.AND P4, PT, R50, UR8, PT ;  /* 0x0000000832007c0c */ /* 0x000fe4000bf86270 */
[C---:B0-----:R-:W-:Y:S01]  /*5910*/  IADD3 R46, P6, PT, R39.reuse, R18, RZ ;  /* 0x00000012272e7210 */ /* 0x041fe20007fde0ff */
[----:B------:R0:W4:Y:S01]  /*5920*/  @!P2 LDG.E.U8 R113, desc[UR10][R48.64] ;  /* 0x0000000a3071a981 */ /* 0x000122000c1e1100 */
[----:B------:R-:W-:Y:S02]  /*5930*/  LOP3.LUT R50, R2, 0x6e, RZ, 0xfc, !PT ;  /* 0x0000006e02327812 */ /* 0x000fe400078efcff */
[----:B------:R-:W-:Y:S02]  /*5940*/  PRMT R114, RZ, 0x7610, R114 ;  /* 0x00007610ff727816 */ /* 0x000fe40000000072 */
[----:B------:R-:W-:-:S02]  /*5950*/  LEA.HI.X.SX32 R47, R39, R25, 0x1, P6 ;  /* 0x00000019272f7211 */ /* 0x000fc400030f0eff */
[----:B------:R-:W-:Y:S02]  /*5960*/  ISETP.GE.AND P2, PT, R50, UR8, PT ;  /* 0x0000000832007c0c */ /* 0x000fe4000bf46270 */
[----:B0-----:R-:W-:Y:S01]  /*5970*/  IADD3 R48, P6, PT, R38, R18, RZ ;  /* 0x0000001226307210 */ /* 0x001fe20007fde0ff */
[----:B------:R0:W5:Y:S01]  /*5980*/  @!P1 LDG.E.U8 R114, desc[UR10][R46.64] ;  /* 0x0000000a2e729981 */ /* 0x000162000c1e1100 */
[----:B------:R-:W-:Y:S02]  /*5990*/  LOP3.LUT R50, R2, 0x70, RZ, 0xfc, !PT ;  /* 0x0000007002327812 */ /* 0x000fe400078efcff */
[----:B------:R-:W-:Y:S02]  /*59a0*/  PRMT R115, RZ, 0x7610, R115 ;  /* 0x00007610ff737816 */ /* 0x000fe40000000073 */
[----:B------:R-:W-:Y:S02]  /*59b0*/  LEA.HI.X.SX32 R49, R38, R25, 0x1, P6 ;  /* 0x0000001926317211 */ /* 0x000fe400030f0eff */
[----:B------:R-:W-:-:S02]  /*59c0*/  ISETP.GE.AND P1, PT, R50, UR8, PT ;  /* 0x0000000832007c0c */ /* 0x000fc4000bf26270 */
[CC--:B0-----:R-:W-:Y:S01]  /*59d0*/  IADD3 R46, P6, PT, R37.reuse, R18.reuse, RZ ;  /* 0x00000012252e7210 */ /* 0x0c1fe20007fde0ff */
[----:B------:R0:W5:Y:S01]  /*59e0*/  @!P0 LDG.E.U8 R115, desc[UR10][R48.64] ;  /* 0x0000000a30738981 */ /* 0x000162000c1e1100 */
[----:B------:R-:W-:Y:S02]  /*59f0*/  LOP3.LUT R50, R2, 0x72, RZ, 0xfc, !PT ;  /* 0x0000007202327812 */ /* 0x000fe400078efcff */
[----:B------:R-:W-:Y:S02]  /*5a00*/  PRMT R116, RZ, 0x7610, R116 ;  /* 0x00007610ff747816 */ /* 0x000fe40000000074 */
[----:B------:R-:W-:Y:S02]  /*5a10*/  LEA.HI.X.SX32 R47, R37, R25, 0x1, P6 ;  /* 0x00000019252f7211 */ /* 0x000fe400030f0eff */
[----:B------:R-:W-:Y:S02]  /*5a20*/  ISETP.GE.AND P0, PT, R50, UR8, PT ;  /* 0x0000000832007c0c */ /* 0x000fe4000bf06270 */
[----:B0-----:R-:W-:Y:S01]  /*5a30*/  IADD3 R48, P6, PT, R33, R18, RZ ;  /* 0x0000001221307210 */ /* 0x001fe20007fde0ff */
[----:B------:R0:W5:Y:S01]  /*5a40*/  @!P3 LDG.E.U8 R116, desc[UR10][R46.64] ;  /* 0x0000000a2e74b981 */ /* 0x000162000c1e1100 */
[----:B------:R-:W-:-:S02]  /*5a50*/  PRMT R117, RZ, 0x7610, R117 ;  /* 0x00007610ff757816 */ /* 0x000fc40000000075 */
[-C--:B------:R-:W-:Y:S02]  /*5a60*/  LEA.HI.X.SX32 R49, R33, R25.reuse, 0x1, P6 ;  /* 0x0000001921317211 */ /* 0x080fe400030f0eff */
[----:B------:R-:W-:Y:S02]  /*5a70*/  LOP3.LUT R50, R2, 0x74, RZ, 0xfc, !PT ;  /* 0x0000007402327812 */ /* 0x000fe400078efcff */
[----:B------:R-:W-:Y:S01]  /*5a80*/  PRMT R118, RZ, 0x7610, R118 ;  /* 0x00007610ff767816 */ /* 0x000fe20000000076 */
[----:B------:R1:W5:Y:S01]  /*5a90*/  @!P1 LDG.E.U8 R117, desc[UR10][R48.64] ;  /* 0x0000000a30759981 */ /* 0x000362000c1e1100 */
[----:B0-----:R-:W-:Y:S02]  /*5aa0*/  IADD3 R46, P6, PT, R32, R18, RZ ;  /* 0x00000012202e7210 */ /* 0x001fe40007fde0ff */
[----:B------:R-:W-:Y:S02]  /*5ab0*/  ISETP.GE.AND P3, PT, R50, UR8, PT ;  /* 0x0000000832007c0c */ /* 0x000fe4000bf66270 */
[----:B------:R-:W-:-:S02]  /*5ac0*/  LEA.HI.X.SX32 R47, R32, R25, 0x1, P6 ;  /* 0x00000019202f7211 */ /* 0x000fc400030f0eff */
[----:B------:R-:W-:Y:S02]  /*5ad0*/  LOP3.LUT R50, R2, 0x76, RZ, 0xfc, !PT ;  /* 0x0000007602327812 */ /* 0x000fe400078efcff */
[----:B-1----:R-:W-:Y:S01]  /*5ae0*/  IADD3 R48, P6, PT, R36, R18, RZ ;  /* 0x0000001224307210 */ /* 0x002fe20007fde0ff */
[----:B------:R0:W5:Y:S01]  /*5af0*/  @!P0 LDG.E.U8 R118, desc[UR10][R46.64] ;  /* 0x0000000a2e768981 */ /* 0x000162000c1e1100 */
[----:B------:R-:W-:Y:S02]  /*5b00*/  ISETP.GE.AND P1, PT, R50, UR8, PT ;  /* 0x0000000832007c0c */ /* 0x000fe4000bf26270 */
[----:B------:R-:W-:Y:S02]  /*5b10*/  LEA.HI.X.SX32 R49, R36, R25, 0x1, P6 ;  /* 0x0000001924317211 */ /* 0x000fe400030f0eff */
[----:B------:R-:W-:Y:S02]  /*5b20*/  LOP3.LUT R50, R2, 0x78, RZ, 0xfc, !PT ;  /* 0x0000007802327812 */ /* 0x000fe400078efcff */
[----:B------:R-:W-:-:S02]  /*5b30*/  PRMT R120, RZ, 0x7610, R120 ;  /* 0x00007610ff787816 */ /* 0x000fc40000000078 */
[C---:B0-----:R-:W-:Y:S02]  /*5b40*/  IADD3 R46, P6, PT, R31.reuse, R18, RZ ;  /* 0x000000121f2e7210 */ /* 0x041fe40007fde0ff */
[----:B------:R-:W-:Y:S02]  /*5b50*/  ISETP.GE.AND P0, PT, R50, UR8, PT ;  /* 0x0000000832007c0c */ /* 0x000fe4000bf06270 */
[----:B------:R-:W-:Y:S02]  /*5b60*/  LEA.HI.X.SX32 R47, R31, R25, 0x1, P6 ;  /* 0x000000191f2f7211 */ /* 0x000fe400030f0eff */
[----:B------:R-:W-:-:S03]  /*5b70*/  PRMT R119, RZ, 0x7610, R119 ;  /* 0x00007610ff777816 */ /* 0x000fc60000000077 */
[----:B------:R0:W5:Y:S01]  /*5b80*/  @!P3 LDG.E.U8 R120, desc[UR10][R46.64] ;  /* 0x0000000a2e78b981 */ /* 0x000162000c1e1100 */
[CC--:B------:R-:W-:Y:S02]  /*5b90*/  IADD3 RZ, P3, PT, R29.reuse, R18.reuse, RZ ;  /* 0x000000121dff7210 */ /* 0x0c0fe40007f7e0ff */
[C---:B------:R-:W-:Y:S01]  /*5ba0*/  LOP3.LUT R50, R2.reuse, 0x7a, RZ, 0xfc, !PT ;  /* 0x0000007a02327812 */ /* 0x040fe200078efcff */
[----:B------:R1:W5:Y:S01]  /*5bb0*/  @!P5 LDG.E.U8 R119, desc[UR10][R48.64] ;  /* 0x0000000a3077d981 */ /* 0x000362000c1e1100 */
[----:B------:R-:W-:Y:S02]  /*5bc0*/  LOP3.LUT R127, R2, 0x5e, RZ, 0xfc, !PT ;  /* 0x0000005e027f7812 */ /* 0x000fe400078efcff */
[----:B------:R-:W-:Y:S02]  /*5bd0*/  PRMT R122, RZ, 0x7610, R122 ;  /* 0x00007610ff7a7816 */ /* 0x000fe4000000007a */
[----:B0-----:R-:W-:Y:S02]  /*5be0*/  IADD3 R46, P6, PT, R30, R18, RZ ;  /* 0x000000121e2e7210 */ /* 0x001fe40007fde0ff */
[----:B------:R-:W-:Y:S01]  /*5bf0*/  PRMT R121, RZ, 0x7610, R121 ;  /* 0x00007610ff797816 */ /* 0x000fe20000000079 */
[C---:B-1----:R-:W-:Y:S01]  /*5c00*/  IMAD.IADD R48, R29.reuse, 0x1, R18 ;  /* 0x000000011d307824 */ /* 0x042fe200078e0212 */
[-C--:B------:R-:W-:Y:S01]  /*5c10*/  LEA.HI.X.SX32 R49, R29, R25.reuse, 0x1, P3 ;  /* 0x000000191d317211 */ /* 0x080fe200018f0eff */
[----:B------:R-:W-:Y:S01]  /*5c20*/  IMAD R127, R127, R128, RZ ;  /* 0x000000807f7f7224 */ /* 0x000fe200078e02ff */
[----:B------:R-:W-:Y:S01]  /*5c30*/  ISETP.GE.AND P5, PT, R50, UR8, PT ;  /* 0x0000000832007c0c */ /* 0x000fe2000bfa6270 */
[----:B------:R-:W5:Y:S01]  /*5c40*/  LDL R128, [R1+0xb4] ;  /* 0x0000b40001807983 */ /* 0x000f620000100800 */
[----:B------:R-:W-:-:S02]  /*5c50*/  LEA.HI.X.SX32 R47, R30, R25, 0x1, P6 ;  /* 0x000000191e2f7211 */ /* 0x000fc400030f0eff */
[C---:B------:R-:W-:Y:S01]  /*5c60*/  LOP3.LUT R50, R2.reuse, 0x7c, RZ, 0xfc, !PT ;  /* 0x0000007c02327812 */ /* 0x040fe200078efcff */
[----:B------:R0:W5:Y:S01]  /*5c70*/  @!P0 LDG.E.U8 R122, desc[UR10][R48.64] ;  /* 0x0000000a307a8981 */ /* 0x000162000c1e1100 */
[----:B------:R-:W-:Y:S02]  /*5c80*/  LOP3.LUT R51, R2, 0x5e, RZ, 0xfc, !PT ;  /* 0x0000005e02337812 */ /* 0x000fe400078efcff */
[----:B------:R-:W-:Y:S01]  /*5c90*/  IADD3 RZ, P0, PT, R28, R18, RZ ;  /* 0x000000121cff7210 */ /* 0x000fe20007f1e0ff */
[----:B------:R1:W5:Y:S01]  /*5ca0*/  @!P1 LDG.E.U8 R121, desc[UR10][R46.64] ;  /* 0x0000000a2e799981 */ /* 0x000362000c1e1100 */
[----:B------:R-:W-:Y:S01]  /*5cb0*/  ISETP.GE.AND P3, PT, R50, UR8, PT ;  /* 0x0000000832007c0c */ /* 0x000fe2000bf66270 */
[----:B------:R-:W-:Y:S01]  /*5cc0*/  IMAD.IADD R50, R28, 0x1, R18 ;  /* 0x000000011c327824 */ /* 0x000fe200078e0212 */
[----:B------:R-:W-:Y:S02]  /*5cd0*/  ISETP.GE.AND P1, PT, R51, UR8, PT ;  /* 0x0000000833007c0c */ /* 0x000fe4000bf26270 */
[----:B------:R-:W-:-:S02]  /*5ce0*/  PRMT R123, RZ, 0x7610, R123 ;  /* 0x00007610ff7b7816 */ /* 0x000fc4000000007b */
[CC--:B0-----:R-:W-:Y:S02]  /*5cf0*/  IADD3 R48, P6, PT, R127.reuse, R18.reuse, RZ ;  /* 0x000000127f307210 */ /* 0x0c1fe40007fde0ff */
[----:B-1----:R-:W-:Y:S02]  /*5d00*/  LOP3.LUT R46, R2, 0x7e, RZ, 0xfc, !PT ;  /* 0x0000007e022e7812 */ /* 0x002fe400078efcff */
[-C--:B------:R-:W-:Y:S02]  /*5d10*/  LEA.HI.X.SX32 R51, R28, R25.reuse, 0x1, P0 ;  /* 0x000000191c337211 */ /* 0x080fe400000f0eff */
[----:B------:R-:W-:Y:S02]  /*5d20*/  LEA.HI.X.SX32 R49, R127, R25, 0x1, P6 ;  /* 0x000000197f317211 */ /* 0x000fe400030f0eff */
[----:B------:R-:W-:Y:S01]  /*5d30*/  ISETP.GE.AND P0, PT, R46, UR8, PT ;  /* 0x000000082e007c0c */ /* 0x000fe2000bf06270 */
[----:B------:R0:W5:Y:S01]  /*5d40*/  @!P5 LDG.E.U8 R123, desc[UR10][R50.64] ;  /* 0x0000000a327bd981 */ /* 0x000162000c1e1100 */
[----:B------:R-:W-:-:S02]  /*5d50*/  IADD3 R46, P6, PT, R35, R18, RZ ;  /* 0x00000012232e7210 */ /* 0x000fc40007fde0ff */
[----:B------:R-:W-:Y:S02]  /*5d60*/  PRMT R124, RZ, 0x7610, R124 ;  /* 0x00007610ff7c7816 */ /* 0x000fe4000000007c */
[----:B------:R-:W-:Y:S02]  /*5d70*/  PRMT R125, RZ, 0x7610, R125 ;  /* 0x00007610ff7d7816 */ /* 0x000fe4000000007d */
[----:B------:R-:W-:Y:S02]  /*5d80*/  LEA.HI.X.SX32 R47, R35, R25, 0x1, P6 ;  /* 0x00000019232f7211 */ /* 0x000fe400030f0eff */
[----:B------:R-:W-:Y:S01]  /*5d90*/  PRMT R126, RZ, 0x7610, R126 ;  /* 0x00007610ff7e7816 */ /* 0x000fe2000000007e */
[----:B------:R1:W5:Y:S01]  /*5da0*/  @!P1 LDG.E.U8 R124, desc[UR10][R48.64] ;  /* 0x0000000a307c9981 */ /* 0x000362000c1e1100 */
[----:B0-----:R-:W-:-:S03]  /*5db0*/  IADD3 R50, P5, PT, R34, R18, RZ ;  /* 0x0000001222327210 */ /* 0x001fc60007fbe0ff */
[----:B------:R0:W5:Y:S01]  /*5dc0*/  @!P4 LDG.E.U8 R125, desc[UR10][R46.64] ;  /* 0x0000000a2e7dc981 */ /* 0x000162000c1e1100 */
[-C--:B------:R-:W-:Y:S02]  /*5dd0*/  LEA.HI.X.SX32 R51, R34, R25.reuse, 0x1, P5 ;  /* 0x0000001922337211 */ /* 0x080fe400028f0eff */
[CC--:B------:R-:W-:Y:S02]  /*5de0*/  IADD3 RZ, P4, PT, R27.reuse, R18.reuse, RZ ;  /* 0x000000121bff7210 */ /* 0x0c0fe40007f9e0ff */
[C---:B------:R-:W-:Y:S01]  /*5df0*/  IADD3 RZ, P1, PT, R26.reuse, R18, RZ ;  /* 0x000000121aff7210 */ /* 0x040fe20007f3e0ff */
[----:B------:R0:W5:Y:S01]  /*5e00*/  @!P2 LDG.E.U8 R126, desc[UR10][R50.64] ;  /* 0x0000000a327ea981 */ /* 0x000162000c1e1100 */
[C-C-:B-1----:R-:W-:Y:S02]  /*5e10*/  IMAD.IADD R48, R26.reuse, 0x1, R18.reuse ;  /* 0x000000011a307824 */ /* 0x142fe400078e0212 */
[-C--:B------:R-:W-:Y:S01]  /*5e20*/  LEA.HI.X.SX32 R49, R26, R25.reuse, 0x1, P1 ;  /* 0x000000191a317211 */ /* 0x080fe200008f0eff */
[C---:B0-----:R-:W-:Y:S01]  /*5e30*/  IMAD.IADD R46, R27.reuse, 0x1, R18 ;  /* 0x000000011b2e7824 */ /* 0x041fe200078e0212 */
[----:B------:R-:W-:-:S02]  /*5e40*/  LEA.HI.X.SX32 R47, R27, R25, 0x1, P4 ;  /* 0x000000191b2f7211 */ /* 0x000fc400020f0eff */
[----:B------:R-:W-:Y:S02]  /*5e50*/  PRMT R51, RZ, 0x7610, R51 ;  /* 0x00007610ff337816 */ /* 0x000fe40000000033 */
[----:B------:R-:W-:-:S04]  /*5e60*/  PRMT R50, RZ, 0x7610, R50 ;  /* 0x00007610ff327816 */ /* 0x000fc80000000032 */
[----:B------:R0:W5:Y:S04]  /*5e70*/  @!P3 LDG.E.U8 R51, desc[UR10][R46.64] ;  /* 0x0000000a2e33b981 */ /* 0x000168000c1e1100 */
[----:B------:R-:W5:Y:S04]  /*5e80*/  @!P0 LDG.E.U8 R50, desc[UR10][R48.64] ;  /* 0x0000000a30328981 */ /* 0x000f68000c1e1100 */
[----:B------:R-:W5:Y:S01]  /*5e90*/  LDL R48, [R1+0xa4] ;  /* 0x0000a40001307983 */ /* 0x000f620000100800 */
[----:B------:R-:W0:Y:S01]  /*5ea0*/  S2R R127, SR_TID.X ;  /* 0x00000000007f7919 */ /* 0x000e220000002100 */
[----:B------:R-:W-:-:S02]  /*5eb0*/  PRMT R231, RZ, 0x7610, R231 ;  /* 0x00007610ffe77816 */ /* 0x000fc400000000e7 */
[----:B------:R-:W5:Y:S01]  /*5ec0*/  LDL R49, [R1+0x14] ;  /* 0x0000140001317983 */ /* 0x000f620000100800 */
[----:B0-----:R-:W-:Y:S01]  /*5ed0*/  LOP3.LUT R46, R127, 0x3f, RZ, 0xc0, !PT ;  /* 0x0000003f7f2e7812 */ /* 0x001fe200078ec0ff */
[----:B------:R-:W-:Y:S03]  /*5ee0*/  BAR.SYNC.DEFER_BLOCKING 0x0 ;  /* 0x0000000000007b1d */ /* 0x000fe60000010000 */
[----:B------:R-:W-:-:S03]  /*5ef0*/  LOP3.LUT R201, R46, 0x10, RZ, 0x3c, !PT ;  /* 0x000000102ec97812 */ /* 0x000fc600078e3cff */
[----:B--2---:R0:W-:Y:S04]  /*5f00*/  STS.U8 [R46+UR5], R43 ;  /* 0x0000002b2e007988 */ /* 0x0041e80008000005 */
[----:B------:R1:W-:Y:S01]  /*5f10*/  STS.U8 [R46+UR5+0x40], R44 ;  /* 0x0000402c2e007988 */ /* 0x0003e20008000005 */
[----:B0-----:R-:W-:-:S03]  /*5f20*/  LOP3.LUT R43, R46, 0x8, RZ, 0x3c, !PT ;  /* 0x000000082e2b7812 */ /* 0x001fc600078e3cff */
[----:B------:R0:W-:Y:S04]  /*5f30*/  STS.U8 [R46+UR5+0x200], R55 ;  /* 0x000200372e007988 */ /* 0x0001e80008000005 */
[----:B------:R-:W-:Y:S04]  /*5f40*/  STS.U8 [R46+UR5+0x240], R56 ;  /* 0x000240382e007988 */ /* 0x000fe80008000005 */
[----:B------:R-:W-:Y:S04]  /*5f50*/  STS.U8 [R46+UR5+0x400], R63 ;  /* 0x0004003f2e007988 */ /* 0x000fe80008000005 */
[----:B------:R2:W-:Y:S04]  /*5f60*/  STS.U8 [R46+UR5+0x440], R64 ;  /* 0x000440402e007988 */ /* 0x0005e80008000005 */
[----:B------:R-:W-:Y:S04]  /*5f70*/  STS.U8 [R46+UR5+0x600], R79 ;  /* 0x0006004f2e007988 */ /* 0x000fe80008000005 */
[----:B------:R-:W-:Y:S04]  /*5f80*/  STS.U8 [R46+UR5+0x640], R88 ;  /* 0x000640582e007988 */ /* 0x000fe80008000005 */
[----:B------:R-:W-:Y:S04]  /*5f90*/  STS.U8 [R46+UR5+0x800], R97 ;  /* 0x000800612e007988 */ /* 0x000fe80008000005 */
[----:B------:R-:W-:Y:S04]  /*5fa0*/  STS.U8 [R46+UR5+0x840], R98 ;  /* 0x000840622e007988 */ /* 0x000fe80008000005 */
[----:B------:R-:W-:Y:S04]  /*5fb0*/  STS.U8 [R46+UR5+0xa00], R105 ;  /* 0x000a00692e007988 */ /* 0x000fe80008000005 */
[----:B------:R-:W-:Y:S01]  /*5fc0*/  STS.U8 [R46+UR5+0xa40], R106 ;  /* 0x000a406a2e007988 */ /* 0x000fe20008000005 */
[----:B------:R-:W-:-:S03]  /*5fd0*/  LOP3.LUT R234, R127, 0x3f, RZ, 0xc0, !PT ;  /* 0x0000003f7fea7812 */ /* 0x000fc600078ec0ff */
[----:B---3--:R-:W-:Y:S04]  /*5fe0*/  STS.U8 [R46+UR5+0xc00], R112 ;  /* 0x000c00702e007988 */ /* 0x008fe80008000005 */
[----:B----4-:R-:W-:Y:S01]  /*5ff0*/  STS.U8 [R46+UR5+0xc40], R113 ;  /* 0x000c40712e007988 */ /* 0x010fe20008000005 */
[----:B------:R-:W-:Y:S02]  /*6000*/  ISETP.GE.AND P1, PT, R234, UR8, PT ;  /* 0x00000008ea007c0c */ /* 0x000fe4000bf26270 */
[----:B-1----:R-:W-:Y:S01]  /*6010*/  IADD3 R44, P3, PT, R134, UR12, RZ ;  /* 0x0000000c862c7c10 */ /* 0x002fe2000ff7e0ff */
[----:B0-----:R-:W3:Y:S01]  /*6020*/  LDL R55, [R1+0x44] ;  /* 0x0000440001377983 */ /* 0x001ee20000100800 */
[----:B------:R-:W-:-:S03]  /*6030*/  PRMT R240, RZ, 0x7610, R240 ;  /* 0x00007610fff07816 */ /* 0x000fc600000000f0 */
[----:B--2---:R-:W2:Y:S04]  /*6040*/  LDL R64, [R1+0x64] ;  /* 0x0000640001407983 */ /* 0x004ea80000100800 */
[----:B-----5:R-:W-:Y:S04]  /*6050*/  STS.U8 [R46+UR5+0xe00], R117 ;  /* 0x000e00752e007988 */ /* 0x020fe80008000005 */
[----:B------:R-:W-:Y:S04]  /*6060*/  STS.U8 [R46+UR5+0xe40], R118 ;  /* 0x000e40762e007988 */ /* 0x000fe80008000005 */
[----:B------:R-:W-:Y:S04]  /*6070*/  STS.U8 [R43+UR5+0x80], R45 ;  /* 0x0000802d2b007988 */ /* 0x000fe80008000005 */
[----:B------:R-:W-:Y:S04]  /*6080*/  STS.U8 [R43+UR5+0xc0], R52 ;  /* 0x0000c0342b007988 */ /* 0x000fe80008000005 */
        /* <DEDUP_REMOVED lines=14> */
[----:B------:R1:W-:Y:S04]  /*6170*/  STS.U8 [R201+UR5+0x140], R41 ;  /* 0x00014029c9007988 */ /* 0x0003e80008000005 */
[----:B------:R-:W-:Y:S04]  /*6180*/  STS.U8 [R201+UR5+0x100], R42 ;  /* 0x0001002ac9007988 */ /* 0x000fe80008000005 */
[----:B0-----:R-:W4:Y:S01]  /*6190*/  LDL R65, [R1+0x74] ;  /* 0x0000740001417983 */ /* 0x001f220000100800 */
[----:B-1----:R-:W-:-:S03]  /*61a0*/  LOP3.LUT R41, R46, 0x18, RZ, 0x3c, !PT ;  /* 0x000000182e297812 */ /* 0x002fc600078e3cff */
        /* <DEDUP_REMOVED lines=29> */
[----:B------:R5:W-:Y:S04]  /*6380*/  STS.U8 [R41+UR5+0xfc0], R50 ;  /* 0x000fc03229007988 */ /* 0x000be80008000005 */
[----:B0-----:R-:W2:Y:S04]  /*6390*/  LDL R77, [R1+0x84] ;  /* 0x00008400014d7983 */ /* 0x001ea80000100800 */
[----:B------:R-:W3:Y:S01]  /*63a0*/  LDL R76, [R1+0x78] ;  /* 0x00007800014c7983 */ /* 0x000ee20000100800 */
[----:B------:R-:W-:Y:S01]  /*63b0*/  IADD3.X R45, PT, PT, R132, UR13, RZ, P3, !PT ;  /* 0x0000000d842d7c10 */ /* 0x000fe20009ffe4ff */
[----:B------:R-:W-:Y:S06]  /*63c0*/  BAR.SYNC.DEFER_BLOCKING 0x0 ;  /* 0x0000000000007b1d */ /* 0x000fec0000010000 */
[----:B------:R-:W4:Y:S04]  /*63d0*/  LDL R66, [R1+0x48] ;  /* 0x0000480001427983 */ /* 0x000f280000100800 */
[----:B------:R-:W4:Y:S04]  /*63e0*/  LDL R54, [R1+0x38] ;  /* 0x0000380001367983 */ /* 0x000f280000100800 */
[----:B-1----:R-:W4:Y:S04]  /*63f0*/  LDL R51, [R1+0x34] ;  /* 0x0000340001337983 */ /* 0x002f280000100800 */
[----:B------:R-:W4:Y:S04]  /*6400*/  LDL R52, [R1+0x18] ;  /* 0x0000180001347983 */ /* 0x000f280000100800 */
[----:B------:R0:W4:Y:S04]  /*6410*/  @!P1 LDG.E.U8 R231, desc[UR10][R44.64] ;  /* 0x0000000a2ce79981 */ /* 0x000128000c1e1100 */
[----:B-----5:R-:W5:Y:S01]  /*6420*/  LDL R41, [R1+0x4] ;  /* 0x0000040001297983 */ /* 0x020f620000100800 */
[----:B------:R-:W-:-:S03]  /*6430*/  IADD3 R42, P2, PT, R135, UR12, RZ ;  /* 0x0000000c872a7c10 */ /* 0x000fc6000ff5e0ff */
[----:B------:R-:W5:Y:S01]  /*6440*/  LDL R67, [R1+0x68] ;  /* 0x0000680001437983 */ /* 0x000f620000100800 */
[----:B0-----:R-:W-:-:S03]  /*6450*/  IADD3 R44, P3, PT, R130, UR12, RZ ;  /* 0x0000000c822c7c10 */ /* 0x001fc6000ff7e0ff */
[----:B------:R-:W5:Y:S01]  /*6460*/  LDL R53, [R1+0x28] ;  /* 0x0000280001357983 */ /* 0x000f620000100800 */
[----:B------:R-:W-:-:S03]  /*6470*/  IADD3.X R45, PT, PT, R48, UR13, RZ, P3, !PT ;  /* 0x0000000d302d7c10 */ /* 0x000fc60009ffe4ff */
[----:B------:R-:W5:Y:S01]  /*6480*/  LDL R48, [R1+0x8] ;  /* 0x0000080001307983 */ /* 0x000f620000100800 */
[----:B------:R-:W-:-:S03]  /*6490*/  IADD3.X R43, PT, PT, R133, UR13, RZ, P2, !PT ;  /* 0x0000000d852b7c10 */ /* 0x000fc600097fe4ff */
[----:B------:R-:W5:Y:S04]  /*64a0*/  LDL R50, [R1+0x24] ;  /* 0x0000240001327983 */ /* 0x000f680000100800 */
[----:B------:R0:W5:Y:S01]  /*64b0*/  @!P1 LDG.E.U8 R240, desc[UR10][R42.64] ;  /* 0x0000000a2af09981 */ /* 0x000162000c1e1100 */
[----:B------:R-:W-:Y:S02]  /*64c0*/  PRMT R215, RZ, 0x7610, R215 ;  /* 0x00007610ffd77816 */ /* 0x000fe400000000d7 */
[----:B------:R-:W-:Y:S01]  /*64d0*/  LOP3.LUT R47, R234, 0x40, RZ, 0xfc, !PT ;  /* 0x00000040ea2f7812 */ /* 0x000fe200078efcff */
[----:B------:R-:W5:Y:S01]  /*64e0*/  LDL R79, [R1+0x118] ;  /* 0x00011800014f7983 */ /* 0x000f620000100800 */
[----:B------:R-:W-:Y:S02]  /*64f0*/  IADD3 R46, P4, PT, R129, UR12, RZ ;  /* 0x0000000c812e7c10 */ /* 0x000fe4000ff9e0ff */
[----:B------:R-:W-:Y:S01]  /*6500*/  PRMT R223, RZ, 0x7610, R223 ;  /* 0x00007610ffdf7816 */ /* 0x000fe200000000df */
[----:B------:R-:W5:Y:S01]  /*6510*/  LDL R78, [R1+0x198] ;  /* 0x00019800014e7983 */ /* 0x000f620000100800 */
[----:B0-----:R-:W-:-:S04]  /*6520*/  IADD3 R42, P2, PT, R131, UR12, RZ ;  /* 0x0000000c832a7c10 */ /* 0x001fc8000ff5e0ff */
[----:B------:R-:W-:Y:S02]  /*6530*/  IADD3.X R43, PT, PT, R128, UR13, RZ, P2, !PT ;  /* 0x0000000d802b7c10 */ /* 0x000fe400097fe4ff */
[----:B------:R-:W-:-:S03]  /*6540*/  ISETP.GE.AND P0, PT, R47, UR8, PT ;  /* 0x000000082f007c0c */ /* 0x000fc6000bf06270 */
[----:B------:R3:W5:Y:S01]  /*6550*/  @!P1 LDG.E.U8 R215, desc[UR10][R42.64] ;  /* 0x0000000a2ad79981 */ /* 0x000762000c1e1100 */
[----:B------:R-:W-:Y:S02]  /*6560*/  PRMT R243, RZ, 0x7610, R243 ;  /* 0x00007610fff37816 */ /* 0x000fe400000000f3 */
[----:B------:R-:W-:Y:S02]  /*6570*/  PRMT R203, RZ, 0x7610, R203 ;  /* 0x00007610ffcb7816 */ /* 0x000fe400000000cb */
[----:B------:R-:W-:Y:S02]  /*6580*/  PRMT R248, RZ, 0x7610, R248 ;  /* 0x00007610fff87816 */ /* 0x000fe400000000f8 */
[----:B--2---:R-:W-:Y:S02]  /*6590*/  IADD3.X R47, PT, PT, R77, UR13, RZ, P4, !PT ;  /* 0x0000000d4d2f7c10 */ /* 0x004fe4000a7fe4ff */
[----:B------:R-:W-:Y:S01]  /*65a0*/  PRMT R227, RZ, 0x7610, R227 ;  /* 0x00007610ffe37816 */ /* 0x000fe200000000e3 */
[----:B------:R-:W2:Y:S01]  /*65b0*/  LDL R77, [R1+0x90] ;  /* 0x00009000014d7983 */ /* 0x000ea20000100800 */
[----:B---3--:R-:W-:-:S03]  /*65c0*/  IADD3 R42, P2, PT, R76, UR12, RZ ;  /* 0x0000000c4c2a7c10 */ /* 0x008fc6000ff5e0ff */
[----:B------:R0:W3:Y:S01]  /*65d0*/  @!P1 LDG.E.U8 R223, desc[UR10][R46.64] ;  /* 0x0000000a2edf9981 */ /* 0x0000e2000c1e1100 */
[----:B----4-:R-:W-:-:S03]  /*65e0*/  IADD3.X R43, PT, PT, R65, UR13, RZ, P2, !PT ;  /* 0x0000000d412b7c10 */ /* 0x010fc600097fe4ff */
[----:B------:R-:W4:Y:S04]  /*65f0*/  @!P1 LDG.E.U8 R227, desc[UR10][R44.64] ;  /* 0x0000000a2ce39981 */ /* 0x000f28000c1e1100 */
[----:B------:R1:W2:Y:S01]  /*6600*/  @!P1 LDG.E.U8 R243, desc[UR10][R42.64] ;  /* 0x0000000a2af39981 */ /* 0x0002a2000c1e1100 */
[----:B0-----:R-:W-:Y:S02]  /*6610*/  IADD3 R46, P4, PT, R66, UR12, RZ ;  /* 0x0000000c422e7c10 */ /* 0x001fe4000ff9e0ff */
[----:B------:R-:W-:Y:S01]  /*6620*/  PRMT R214, RZ, 0x7610, R214 ;  /* 0x00007610ffd67816 */ /* 0x000fe200000000d6 */
[----:B------:R-:W2:Y:S01]  /*6630*/  LDL R66, [R1+0xf8] ;  /* 0x0000f80001427983 */ /* 0x000ea20000100800 */
[----:B------:R-:W-:-:S03]  /*6640*/  IADD3.X R47, PT, PT, R55, UR13, RZ, P4, !PT ;  /* 0x0000000d372f7c10 */ /* 0x000fc6000a7fe4ff */
[----:B------:R-:W2:Y:S01]  /*6650*/  LDL R55, [R1+0x188] ;  /* 0x0001880001377983 */ /* 0x000ea20000100800 */
[----:B-1----:R-:W-:-:S03]  /*6660*/  IADD3 R42, P2, PT, R54, UR12, RZ ;  /* 0x0000000c362a7c10 */ /* 0x002fc6000ff5e0ff */
[----:B------:R0:W3:Y:S01]  /*6670*/  @!P1 LDG.E.U8 R203, desc[UR10][R46.64] ;  /* 0x0000000a2ecb9981 */ /* 0x0000e2000c1e1100 */
[----:B------:R-:W-:Y:S02]  /*6680*/  IADD3.X R43, PT, PT, R51, UR13, RZ, P2, !PT ;  /* 0x0000000d332b7c10 */ /* 0x000fe400097fe4ff */
[----:B------:R-:W-:Y:S01]  /*6690*/  PRMT R202, RZ, 0x7610, R202 ;  /* 0x00007610ffca7816 */ /* 0x000fe200000000ca */
[----:B------:R-:W3:Y:S04]  /*66a0*/  LDL R54, [R1+0x178] ;  /* 0x0001780001367983 */ /* 0x000ee80000100800 */
[----:B------:R1:W3:Y:S01]  /*66b0*/  @!P1 LDG.E.U8 R248, desc[UR10][R42.64] ;  /* 0x0000000a2af89981 */ /* 0x0002e2000c1e1100 */
[----:B0-----:R-:W-:Y:S02]  /*66c0*/  IADD3 R46, P4, PT, R52, UR12, RZ ;  /* 0x0000000c342e7c10 */ /* 0x001fe4000ff9e0ff */
[----:B-----5:R-:W-:Y:S01]  /*66d0*/  IADD3 R44, P3, PT, R67, UR12, RZ ;  /* 0x0000000c432c7c10 */ /* 0x020fe2000ff7e0ff */
[----:B------:R-:W5:Y:S01]  /*66e0*/  LDL R51, [R1+0x174] ;  /* 0x0001740001337983 */ /* 0x000f620000100800 */
[----:B------:R-:W-:-:S03]  /*66f0*/  IADD3.X R47, PT, PT, R49, UR13, RZ, P4, !PT ;  /* 0x0000000d312f7c10 */ /* 0x000fc6000a7fe4ff */
[----:B------:R-:W3:Y:S01]  /*6700*/  LDL R49, [R1+0x108] ;  /* 0x0001080001317983 */ /* 0x000ee20000100800 */
[----:B-1----:R-:W-:-:S03]  /*6710*/  IADD3 R42, P2, PT, R48, UR12, RZ ;  /* 0x0000000c302a7c10 */ /* 0x002fc6000ff5e0ff */
[----:B------:R-:W4:Y:S04]  /*6720*/  LDL R52, [R1+0xf4] ;  /* 0x0000f40001347983 */ /* 0x000f280000100800 */
[----:B------:R-:W4:Y:S01]  /*6730*/  LDL R48, [R1+0x184] ;  /* 0x0001840001307983 */ /* 0x000f220000100800 */
[----:B------:R-:W-:-:S03]  /*6740*/  IADD3.X R43, PT, PT, R41, UR13, RZ, P2, !PT ;  /* 0x0000000d292b7c10 */ /* 0x000fc600097fe4ff */
[----:B------:R-:W5:Y:S01]  /*6750*/  LDL R41, [R1+0x104] ;  /* 0x0001040001297983 */ /* 0x000f620000100800 */
[----:B------:R-:W-:Y:S02]  /*6760*/  IADD3.X R45, PT, PT, R64, UR13, RZ, P3, !PT ;  /* 0x0000000d402d7c10 */ /* 0x000fe40009ffe4ff */
[----:B------:R-:W-:Y:S01]  /*6770*/  PRMT R252, RZ, 0x7610, R252 ;  /* 0x00007610fffc7816 */ /* 0x000fe200000000fc */
[----:B------:R-:W5:Y:S04]  /*6780*/  LDL R65, [R1+0x138] ;  /* 0x0001380001417983 */ /* 0x000f680000100800 */
[----:B------:R0:W5:Y:S01]  /*6790*/  @!P1 LDG.E.U8 R214, desc[UR10][R44.64] ;  /* 0x0000000a2cd69981 */ /* 0x000162000c1e1100 */
[----:B------:R-:W-:-:S03]  /*67a0*/  PRMT R206, RZ, 0x7610, R206 ;  /* 0x00007610ffce7816 */ /* 0x000fc600000000ce */
[----:B------:R1:W5:Y:S01]  /*67b0*/  @!P1 LDG.E.U8 R252, desc[UR10][R46.64] ;  /* 0x0000000a2efc9981 */ /* 0x000362000c1e1100 */
[----:B------:R-:W-:Y:S02]  /*67c0*/  PRMT R218, RZ, 0x7610, R218 ;  /* 0x00007610ffda7816 */ /* 0x000fe400000000da */
[----:B------:R-:W-:Y:S01]  /*67d0*/  PRMT R236, RZ, 0x7610, R236 ;  /* 0x00007610ffec7816 */ /* 0x000fe200000000ec */
[----:B------:R-:W5:Y:S01]  /*67e0*/  LDL R64, [R1+0x128] ;  /* 0x0001280001407983 */ /* 0x000f620000100800 */
[----:B0-----:R-:W-:-:S03]  /*67f0*/  IADD3 R44, P3, PT, R53, UR12, RZ ;  /* 0x0000000c352c7c10 */ /* 0x001fc6000ff7e0ff */
[----:B------:R-:W5:Y:S01]  /*6800*/  LDL R53, [R1+0x168] ;  /* 0x0001680001357983 */ /* 0x000f620000100800 */
[----:B------:R-:W-:Y:S02]  /*6810*/  IADD3.X R45, PT, PT, R50, UR13, RZ, P3, !PT ;  /* 0x0000000d322d7c10 */ /* 0x000fe40009ffe4ff */
[----:B-1----:R-:W-:Y:S01]  /*6820*/  IADD3 R46, P4, PT, R4, UR12, RZ ;  /* 0x0000000c042e7c10 */ /* 0x002fe2000ff9e0ff */
[----:B------:R-:W5:Y:S04]  /*6830*/  LDL R50, [R1+0x164] ;  /* 0x0001640001327983 */ /* 0x000f680000100800 */
[----:B------:R0:W5:Y:S01]  /*6840*/  @!P1 LDG.E.U8 R202, desc[UR10][R44.64] ;  /* 0x0000000a2cca9981 */ /* 0x000162000c1e1100 */
[----:B------:R-:W-:Y:S02]  /*6850*/  IADD3.X R47, PT, PT, R13, UR13, RZ, P4, !PT ;  /* 0x0000000d0d2f7c10 */ /* 0x000fe4000a7fe4ff */
[----:B------:R-:W-:Y:S01]  /*6860*/  PRMT R249, RZ, 0x7610, R249 ;  /* 0x00007610fff97816 */ /* 0x000fe200000000f9 */
[----:B------:R-:W5:Y:S04]  /*6870*/  LDL R76, [R1+0xac] ;  /* 0x0000ac00014c7983 */ /* 0x000f680000100800 */
[----:B------:R1:W5:Y:S01]  /*6880*/  @!P1 LDG.E.U8 R218, desc[UR10][R46.64] ;  /* 0x0000000a2eda9981 */ /* 0x000362000c1e1100 */
[----:B0-----:R-:W-:-:S02]  /*6890*/  IADD3 R44, P3, PT, R89, UR12, RZ ;  /* 0x0000000c592c7c10 */ /* 0x001fc4000ff7e0ff */
[----:B------:R-:W-:Y:S01]  /*68a0*/  PRMT R199, RZ, 0x7610, R199 ;  /* 0x00007610ffc77816 */ /* 0x000fe200000000c7 */
[----:B------:R-:W5:Y:S01]  /*68b0*/  LDL R67, [R1+0x8c] ;  /* 0x00008c0001437983 */ /* 0x000f620000100800 */
[----:B------:R-:W-:Y:S02]  /*68c0*/  IADD3.X R45, PT, PT, R9, UR13, RZ, P3, !PT ;  /* 0x0000000d092d7c10 */ /* 0x000fe40009ffe4ff */
[----:B-1----:R-:W-:-:S03]  /*68d0*/  IADD3 R46, P4, PT, R12, UR12, RZ ;  /* 0x0000000c0c2e7c10 */ /* 0x002fc6000ff9e0ff */
[----:B------:R0:W5:Y:S04]  /*68e0*/  @!P1 LDG.E.U8 R206, desc[UR10][R44.64] ;  /* 0x0000000a2cce9981 */ /* 0x000168000c1e1100 */
[----:B------:R-:W5:Y:S01]  /*68f0*/  @!P1 LDG.E.U8 R199, desc[UR10][R42.64] ;  /* 0x0000000a2ac79981 */ /* 0x000f62000c1e1100 */
[----:B0-----:R-:W-:-:S04]  /*6900*/  IADD3 R44, P3, PT, R8, UR12, RZ ;  /* 0x0000000c082c7c10 */ /* 0x001fc8000ff7e0ff */
[----:B------:R-:W-:Y:S02]  /*6910*/  IADD3.X R45, PT, PT, R20, UR13, RZ, P3, !PT ;  /* 0x0000000d142d7c10 */ /* 0x000fe40009ffe4ff */
[----:B------:R-:W-:-:S03]  /*6920*/  IADD3.X R47, PT, PT, R22, UR13, RZ, P4, !PT ;  /* 0x0000000d162f7c10 */ /* 0x000fc6000a7fe4ff */
[----:B------:R2:W5:Y:S04]  /*6930*/  @!P1 LDG.E.U8 R236, desc[UR10][R44.64] ;  /* 0x0000000a2cec9981 */ /* 0x000568000c1e1100 */
[----:B------:R3:W5:Y:S01]  /*6940*/  @!P1 LDG.E.U8 R249, desc[UR10][R46.64] ;  /* 0x0000000a2ef99981 */ /* 0x000762000c1e1100 */
[----:B--2---:R-:W-:Y:S02]  /*6950*/  IADD3 R44, P3, PT, R55, UR12, RZ ;  /* 0x0000000c372c7c10 */ /* 0x004fe4000ff7e0ff */
[----:B------:R-:W-:Y:S01]  /*6960*/  IADD3 R42, P2, PT, R6, UR12, RZ ;  /* 0x0000000c062a7c10 */ /* 0x000fe2000ff5e0ff */
[----:B------:R-:W2:Y:S01]  /*6970*/  LDL R55, [R1+0x144] ;  /* 0x0001440001377983 */ /* 0x000ea20000100800 */
[----:B---3--:R-:W-:-:S03]  /*6980*/  IADD3 R46, P4, PT, R49, UR12, RZ ;  /* 0x0000000c312e7c10 */ /* 0x008fc6000ff9e0ff */
[----:B------:R-:W3:Y:S01]  /*6990*/  LDL R49, [R1+0x148] ;  /* 0x0001480001317983 */ /* 0x000ee20000100800 */
[----:B----4-:R-:W-:-:S03]  /*69a0*/  IADD3.X R45, PT, PT, R48, UR13, RZ, P3, !PT ;  /* 0x0000000d302d7c10 */ /* 0x010fc60009ffe4ff */
[----:B------:R-:W4:Y:S01]  /*69b0*/  LDL R48, [R1+0x134] ;  /* 0x0001340001307983 */ /* 0x000f220000100800 */
[----:B-----5:R-:W-:-:S03]  /*69c0*/  IADD3.X R47, PT, PT, R41, UR13, RZ, P4, !PT ;  /* 0x0000000d292f7c10 */ /* 0x020fc6000a7fe4ff */
[----:B------:R-:W5:Y:S01]  /*69d0*/  LDL R41, [R1+0x124] ;  /* 0x0001240001297983 */ /* 0x000f620000100800 */
[----:B------:R-:W-:Y:S02]  /*69e0*/  PRMT R232, RZ, 0x7610, R232 ;  /* 0x00007610ffe87816 */ /* 0x000fe400000000e8 */
[----:B------:R-:W-:Y:S02]  /*69f0*/  IADD3.X R43, PT, PT, R17, UR13, RZ, P2, !PT ;  /* 0x0000000d112b7c10 */ /* 0x000fe400097fe4ff */
[----:B------:R-:W-:-:S03]  /*6a00*/  PRMT R246, RZ, 0x7610, R246 ;  /* 0x00007610fff67816 */ /* 0x000fc600000000f6 */
[----:B------:R0:W2:Y:S01]  /*6a10*/  @!P1 LDG.E.U8 R232, desc[UR10][R42.64] ;  /* 0x0000000a2ae89981 */ /* 0x0000a2000c1e1100 */
[----:B------:R-:W-:Y:S02]  /*6a20*/  PRMT R216, RZ, 0x7610, R216 ;  /* 0x00007610ffd87816 */ /* 0x000fe400000000d8 */
[----:B------:R-:W-:Y:S01]  /*6a30*/  PRMT R222, RZ, 0x7610, R222 ;  /* 0x00007610ffde7816 */ /* 0x000fe200000000de */
[----:B------:R1:W2:Y:S01]  /*6a40*/  @!P1 LDG.E.U8 R246, desc[UR10][R44.64] ;  /* 0x0000000a2cf69981 */ /* 0x0002a2000c1e1100 */
[----:B------:R-:W-:-:S04]  /*6a50*/  PRMT R247, RZ, 0x7610, R247 ;  /* 0x00007610fff77816 */ /* 0x000fc800000000f7 */
[----:B------:R1:W2:Y:S01]  /*6a60*/  @!P1 LDG.E.U8 R222, desc[UR10][R46.64] ;  /* 0x0000000a2ede9981 */ /* 0x0002a2000c1e1100 */
[----:B0-----:R-:W-:-:S04]  /*6a70*/  IADD3 R42, P2, PT, R16, UR12, RZ ;  /* 0x0000000c102a7c10 */ /* 0x001fc8000ff5e0ff */
[----:B------:R-:W-:Y:S02]  /*6a80*/  IADD3.X R43, PT, PT, R24, UR13, RZ, P2, !PT ;  /* 0x0000000d182b7c10 */ /* 0x000fe400097fe4ff */
[----:B-1----:R-:W-:Y:S02]  /*6a90*/  IADD3 R44, P3, PT, R54, UR12, RZ ;  /* 0x0000000c362c7c10 */ /* 0x002fe4000ff7e0ff */
[----:B------:R-:W2:Y:S01]  /*6aa0*/  LDL R54, [R1+0xf0] ;  /* 0x0000f00001367983 */ /* 0x000ea20000100800 */
[----:B------:R-:W-:Y:S02]  /*6ab0*/  IADD3 R46, P4, PT, R53, UR12, RZ ;  /* 0x0000000c352e7c10 */ /* 0x000fe4000ff9e0ff */
[----:B------:R-:W-:Y:S01]  /*6ac0*/  IADD3.X R45, PT, PT, R51, UR13, RZ, P3, !PT ;  /* 0x0000000d332d7c10 */ /* 0x000fe20009ffe4ff */
[----:B------:R0:W2:Y:S01]  /*6ad0*/  @!P1 LDG.E.U8 R216, desc[UR10][R42.64] ;  /* 0x0000000a2ad89981 */ /* 0x0000a2000c1e1100 */
[----:B------:R-:W-:-:S03]  /*6ae0*/  PRMT R235, RZ, 0x7610, R235 ;  /* 0x00007610ffeb7816 */ /* 0x000fc600000000eb */
[----:B------:R-:W2:Y:S01]  /*6af0*/  LDL R53, [R1+0xd0] ;  /* 0x0000d00001357983 */ /* 0x000ea20000100800 */
[----:B------:R-:W-:Y:S02]  /*6b00*/  PRMT R239, RZ, 0x7610, R239 ;  /* 0x00007610ffef7816 */ /* 0x000fe400000000ef */
[----:B------:R-:W-:Y:S01]  /*6b10*/  IADD3.X R47, PT, PT, R50, UR13, RZ, P4, !PT ;  /* 0x0000000d322f7c10 */ /* 0x000fe2000a7fe4ff */
[----:B------:R-:W2:Y:S01]  /*6b20*/  LDL R51, [R1+0xec] ;  /* 0x0000ec0001337983 */ /* 0x000ea20000100800 */
[----:B0-----:R-:W-:-:S03]  /*6b30*/  IADD3 R42, P2, PT, R66, UR12, RZ ;  /* 0x0000000c422a7c10 */ /* 0x001fc6000ff5e0ff */
[----:B------:R0:W2:Y:S01]  /*6b40*/  @!P1 LDG.E.U8 R247, desc[UR10][R44.64] ;  /* 0x0000000a2cf79981 */ /* 0x0000a2000c1e1100 */
[----:B------:R-:W-:-:S03]  /*6b50*/  IADD3.X R43, PT, PT, R52, UR13, RZ, P2, !PT ;  /* 0x0000000d342b7c10 */ /* 0x000fc600097fe4ff */
[----:B------:R-:W2:Y:S04]  /*6b60*/  LDL R52, [R1+0xc0] ;  /* 0x0000c00001347983 */ /* 0x000ea80000100800 */
[----:B------:R-:W2:Y:S01]  /*6b70*/  LDL R50, [R1+0xcc] ;  /* 0x0000cc0001327983 */ /* 0x000ea20000100800 */
[----:B0-----:R-:W-:-:S03]  /*6b80*/  IADD3 R44, P3, PT, R65, UR12, RZ ;  /* 0x0000000c412c7c10 */ /* 0x001fc6000ff7e0ff */
[----:B------:R-:W2:Y:S04]  /*6b90*/  @!P1 LDG.E.U8 R235, desc[UR10][R42.64] ;  /* 0x0000000a2aeb9981 */ /* 0x000ea8000c1e1100 */
[----:B------:R0:W2:Y:S01]  /*6ba0*/  @!P1 LDG.E.U8 R239, desc[UR10][R46.64] ;  /* 0x0000000a2eef9981 */ /* 0x0000a2000c1e1100 */
[----:B------:R-:W-:Y:S02]  /*6bb0*/  PRMT R224, RZ, 0x7610, R224 ;  /* 0x00007610ffe07816 */ /* 0x000fe400000000e0 */
[----:B------:R-:W-:Y:S01]  /*6bc0*/  PRMT R221, RZ, 0x7610, R221 ;  /* 0x00007610ffdd7816 */ /* 0x000fe200000000dd */
[----:B------:R-:W2:Y:S01]  /*6bd0*/  LDL R66, [R1+0x7c] ;  /* 0x00007c0001427983 */ /* 0x000ea20000100800 */
[----:B------:R-:W-:-:S03]  /*6be0*/  PRMT R226, RZ, 0x7610, R226 ;  /* 0x00007610ffe27816 */ /* 0x000fc600000000e2 */
[----:B------:R-:W2:Y:S01]  /*6bf0*/  LDL R65, [R1+0x70] ;  /* 0x0000700001417983 */ /* 0x000ea20000100800 */
[----:B0-----:R-:W-:-:S03]  /*6c00*/  IADD3 R46, P4, PT, R64, UR12, RZ ;  /* 0x0000000c402e7c10 */ /* 0x001fc6000ff9e0ff */
[----:B------:R-:W2:Y:S01]  /*6c10*/  LDL R64, [R1+0x50] ;  /* 0x0000500001407983 */ /* 0x000ea20000100800 */
[----:B---3--:R-:W-:-:S03]  /*6c20*/  IADD3 R42, P2, PT, R49, UR12, RZ ;  /* 0x0000000c312a7c10 */ /* 0x008fc6000ff5e0ff */
[----:B------:R-:W3:Y:S01]  /*6c30*/  LDL R49, [R1+0xbc] ;  /* 0x0000bc0001317983 */ /* 0x000ee20000100800 */
[----:B----4-:R-:W-:-:S03]  /*6c40*/  IADD3.X R45, PT, PT, R48, UR13, RZ, P3, !PT ;  /* 0x0000000d302d7c10 */ /* 0x010fc60009ffe4ff */
[----:B------:R-:W4:Y:S01]  /*6c50*/  LDL R48, [R1+0xb0] ;  /* 0x0000b00001307983 */ /* 0x000f220000100800 */
[----:B-----5:R-:W-:-:S03]  /*6c60*/  IADD3.X R47, PT, PT, R41, UR13, RZ, P4, !PT ;  /* 0x0000000d292f7c10 */ /* 0x020fc6000a7fe4ff */
[----:B------:R-:W5:Y:S01]  /*6c70*/  LDL R41, [R1+0x80] ;  /* 0x0000800001297983 */ /* 0x000f620000100800 */
[----:B--2---:R-:W-:-:S03]  /*6c80*/  IADD3.X R43, PT, PT, R55, UR13, RZ, P2, !PT ;  /* 0x0000000d372b7c10 */ /* 0x004fc600097fe4ff */
[----:B------:R-:W2:Y:S04]  /*6c90*/  @!P1 LDG.E.U8 R221, desc[UR10][R44.64] ;  /* 0x0000000a2cdd9981 */ /* 0x000ea8000c1e1100 */
[----:B------:R0:W2:Y:S01]  /*6ca0*/  @!P1 LDG.E.U8 R224, desc[UR10][R42.64] ;  /* 0x0000000a2ae09981 */ /* 0x0000a2000c1e1100 */
[----:B------:R-:W-:-:S03]  /*6cb0*/  PRMT R219, RZ, 0x7610, R219 ;  /* 0x00007610ffdb7816 */ /* 0x000fc600000000db */
[----:B------:R-:W2:Y:S04]  /*6cc0*/  LDL R55, [R1+0x40] ;  /* 0x0000400001377983 */ /* 0x000ea80000100800 */
[----:B------:R1:W2:Y:S01]  /*6cd0*/  @!P1 LDG.E.U8 R226, desc[UR10][R46.64] ;  /* 0x0000000a2ee29981 */ /* 0x0002a2000c1e1100 */
[----:B0-----:R-:W-:-:S03]  /*6ce0*/  IADD3 R42, P2, PT, R54, UR12, RZ ;  /* 0x0000000c362a7c10 */ /* 0x001fc6000ff5e0ff */
[----:B------:R-:W2:Y:S01]  /*6cf0*/  LDL R54, [R1+0x6c] ;  /* 0x00006c0001367983 */ /* 0x000ea20000100800 */
[----:B------:R-:W-:-:S03]  /*6d00*/  IADD3 R44, P3, PT, R53, UR12, RZ ;  /* 0x0000000c352c7c10 */ /* 0x000fc6000ff7e0ff */
[----:B------:R-:W2:Y:S01]  /*6d10*/  LDL R53, [R1+0x4c] ;  /* 0x00004c0001357983 */ /* 0x000ea20000100800 */
[----:B------:R-:W-:-:S03]  /*6d20*/  IADD3.X R43, PT, PT, R51, UR13, RZ, P2, !PT ;  /* 0x0000000d332b7c10 */ /* 0x000fc600097fe4ff */
[----:B------:R-:W2:Y:S01]  /*6d30*/  LDL R51, [R1+0x30] ;  /* 0x0000300001337983 */ /* 0x000ea20000100800 */
[----:B------:R-:W-:-:S03]  /*6d40*/  PRMT R208, RZ, 0x7610, R208 ;  /* 0x00007610ffd07816 */ /* 0x000fc600000000d0 */
[----:B------:R4:W2:Y:S01]  /*6d50*/  @!P0 LDG.E.U8 R219, desc[UR10][R42.64] ;  /* 0x0000000a2adb8981 */ /* 0x0008a2000c1e1100 */
[----:B-1----:R-:W-:-:S03]  /*6d60*/  IADD3 R46, P4, PT, R52, UR12, RZ ;  /* 0x0000000c342e7c10 */ /* 0x002fc6000ff9e0ff */
[----:B------:R-:W2:Y:S01]  /*6d70*/  LDL R52, [R1+0x3c] ;  /* 0x00003c0001347983 */ /* 0x000ea20000100800 */
[----:B------:R-:W-:-:S03]  /*6d80*/  IADD3.X R45, PT, PT, R50, UR13, RZ, P3, !PT ;  /* 0x0000000d322d7c10 */ /* 0x000fc60009ffe4ff */
[----:B------:R-:W2:Y:S01]  /*6d90*/  LDL R50, [R1+0x10] ;  /* 0x0000100001327983 */ /* 0x000ea20000100800 */
[----:B---3--:R-:W-:-:S03]  /*6da0*/  IADD3.X R47, PT, PT, R49, UR13, RZ, P4, !PT ;  /* 0x0000000d312f7c10 */ /* 0x008fc6000a7fe4ff */
[----:B------:R-:W3:Y:S04]  /*6db0*/  LDL R49, [R1] ;  /* 0x0000000001317983 */ /* 0x000ee80000100800 */
[----:B------:R5:W3:Y:S01]  /*6dc0*/  @!P0 LDG.E.U8 R208, desc[UR10][R46.64] ;  /* 0x0000000a2ed08981 */ /* 0x000ae2000c1e1100 */
[----:B----4-:R-:W-:-:S03]  /*6dd0*/  IADD3 R42, P2, PT, R48, UR12, RZ ;  /* 0x0000000c302a7c10 */ /* 0x010fc6000ff5e0ff */
[----:B------:R-:W4:Y:S01]  /*6de0*/  LDL R48, [R1+0x2c] ;  /* 0x00002c0001307983 */ /* 0x000f220000100800 */
[----:B-----5:R-:W-:-:S03]  /*6df0*/  IADD3 R46, P4, PT, R41, UR12, RZ ;  /* 0x0000000c292e7c10 */ /* 0x020fc6000ff9e0ff */
[----:B------:R-:W5:Y:S01]  /*6e00*/  LDL R41, [R1+0xc] ;  /* 0x00000c0001297983 */ /* 0x000f620000100800 */
[----:B------:R-:W-:Y:S02]  /*6e10*/  PRMT R237, RZ, 0x7610, R237 ;  /* 0x00007610ffed7816 */ /* 0x000fe400000000ed */
[----:B------:R-:W-:-:S04]  /*6e20*/  PRMT R228, RZ, 0x7610, R228 ;  /* 0x00007610ffe47816 */ /* 0x000fc800000000e4 */
[----:B------:R0:W5:Y:S01]  /*6e30*/  @!P0 LDG.E.U8 R237, desc[UR10][R44.64] ;  /* 0x0000000a2ced8981 */ /* 0x000162000c1e1100 */
[----:B------:R-:W-:Y:S02]  /*6e40*/  PRMT R212, RZ, 0x7610, R212 ;  /* 0x00007610ffd47816 */ /* 0x000fe400000000d4 */
[----:B------:R-:W-:Y:S02]  /*6e50*/  IADD3.X R43, PT, PT, R76, UR13, RZ, P2, !PT ;  /* 0x0000000d4c2b7c10 */ /* 0x000fe400097fe4ff */
[----:B------:R-:W-:Y:S01]  /*6e60*/  PRMT R250, RZ, 0x7610, R250 ;  /* 0x00007610fffa7816 */ /* 0x000fe200000000fa */
[----:B------:R-:W5:Y:S01]  /*6e70*/  LDL R76, [R1+0x114] ;  /* 0x00011400014c7983 */ /* 0x000f620000100800 */
[----:B0-----:R-:W-:-:S03]  /*6e80*/  IADD3 R44, P3, PT, R77, UR12, RZ ;  /* 0x0000000c4d2c7c10 */ /* 0x001fc6000ff7e0ff */
[----:B------:R0:W5:Y:S01]  /*6e90*/  @!P0 LDG.E.U8 R228, desc[UR10][R42.64] ;  /* 0x0000000a2ae48981 */ /* 0x000162000c1e1100 */
[----:B------:R-:W-:-:S03]  /*6ea0*/  IADD3.X R45, PT, PT, R67, UR13, RZ, P3, !PT ;  /* 0x0000000d432d7c10 */ /* 0x000fc60009ffe4ff */
[----:B------:R-:W5:Y:S01]  /*6eb0*/  LDL R77, [R1+0x154] ;  /* 0x00015400014d7983 */ /* 0x000f620000100800 */
[----:B------:R-:W-:-:S03]  /*6ec0*/  IADD3.X R47, PT, PT, R66, UR13, RZ, P4, !PT ;  /* 0x0000000d422f7c10 */ /* 0x000fc6000a7fe4ff */
[----:B------:R1:W5:Y:S01]  /*6ed0*/  @!P0 LDG.E.U8 R212, desc[UR10][R44.64] ;  /* 0x0000000a2cd48981 */ /* 0x000362000c1e1100 */
[----:B0-----:R-:W-:-:S03]  /*6ee0*/  IADD3 R42, P2, PT, R65, UR12, RZ ;  /* 0x0000000c412a7c10 */ /* 0x001fc6000ff5e0ff */
[----:B------:R0:W5:Y:S01]  /*6ef0*/  @!P0 LDG.E.U8 R250, desc[UR10][R46.64] ;  /* 0x0000000a2efa8981 */ /* 0x000162000c1e1100 */
[----:B------:R-:W-:Y:S02]  /*6f00*/  PRMT R238, RZ, 0x7610, R238 ;  /* 0x00007610ffee7816 */ /* 0x000fe400000000ee */
[----:B------:R-:W-:Y:S01]  /*6f10*/  PRMT R220, RZ, 0x7610, R220 ;  /* 0x00007610ffdc7816 */ /* 0x000fe200000000dc */
[----:B------:R-:W5:Y:S01]  /*6f20*/  LDL R65, [R1+0x180] ;  /* 0x0001800001417983 */ /* 0x000f620000100800 */
[----:B-1----:R-:W-:Y:S02]  /*6f30*/  IADD3 R44, P3, PT, R64, UR12, RZ ;  /* 0x0000000c402c7c10 */ /* 0x002fe4000ff7e0ff */
[----:B--2---:R-:W-:Y:S01]  /*6f40*/  IADD3.X R43, PT, PT, R54, UR13, RZ, P2, !PT ;  /* 0x0000000d362b7c10 */ /* 0x004fe200097fe4ff */
[----:B------:R-:W2:Y:S01]  /*6f50*/  LDL R64, [R1+0x190] ;  /* 0x0001900001407983 */ /* 0x000ea20000100800 */
[----:B0-----:R-:W-:Y:S02]  /*6f60*/  IADD3 R46, P4, PT, R55, UR12, RZ ;  /* 0x0000000c372e7c10 */ /* 0x001fe4000ff9e0ff */
[----:B------:R-:W-:Y:S01]  /*6f70*/  IADD3.X R45, PT, PT, R53, UR13, RZ, P3, !PT ;  /* 0x0000000d352d7c10 */ /* 0x000fe20009ffe4ff */
[----:B------:R-:W2:Y:S01]  /*6f80*/  LDL R55, [R1+0x130] ;  /* 0x0001300001377983 */ /* 0x000ea20000100800 */
[----:B------:R-:W-:-:S02]  /*6f90*/  PRMT R225, RZ, 0x7610, R225 ;  /* 0x00007610ffe17816 */ /* 0x000fc400000000e1 */
[----:B------:R-:W-:Y:S01]  /*6fa0*/  IADD3.X R47, PT, PT, R52, UR13, RZ, P4, !PT ;  /* 0x0000000d342f7c10 */ /* 0x000fe2000a7fe4ff */
[----:B------:R0:W2:Y:S04]  /*6fb0*/  @!P0 LDG.E.U8 R238, desc[UR10][R42.64] ;  /* 0x0000000a2aee8981 */ /* 0x0000a8000c1e1100 */
[----:B------:R1:W2:Y:S04]  /*6fc0*/  @!P0 LDG.E.U8 R220, desc[UR10][R44.64] ;  /* 0x0000000a2cdc8981 */ /* 0x0002a8000c1e1100 */
[----:B------:R-:W2:Y:S01]  /*6fd0*/  LDL R54, [R1+0x100] ;  /* 0x0001000001367983 */ /* 0x000ea20000100800 */
[----:B0-----:R-:W-:-:S03]  /*6fe0*/  IADD3 R42, P2, PT, R51, UR12, RZ ;  /* 0x0000000c332a7c10 */ /* 0x001fc6000ff5e0ff */
[----:B------:R-:W2:Y:S01]  /*6ff0*/  LDL R51, [R1+0x170] ;  /* 0x0001700001337983 */ /* 0x000ea20000100800 */
[----:B-1----:R-:W-:-:S03]  /*7000*/  IADD3 R44, P3, PT, R50, UR12, RZ ;  /* 0x0000000c322c7c10 */ /* 0x002fc6000ff7e0ff */
[----:B------:R-:W2:Y:S04]  /*7010*/  LDL R50, [R1+0x12c] ;  /* 0x00012c0001327983 */ /* 0x000ea80000100800 */
[----:B------:R3:W2:Y:S01]  /*7020*/  @!P0 LDG.E.U8 R225, desc[UR10][R46.64] ;  /* 0x0000000a2ee18981 */ /* 0x0006a2000c1e1100 */
[----:B------:R-:W-:Y:S02]  /*7030*/  PRMT R204, RZ, 0x7610, R204 ;  /* 0x00007610ffcc7816 */ /* 0x000fe400000000cc */
[----:B------:R-:W-:Y:S01]  /*7040*/  PRMT R210, RZ, 0x7610, R210 ;  /* 0x00007610ffd27816 */ /* 0x000fe200000000d2 */
[----:B------:R-:W2:Y:S01]  /*7050*/  LDL R52, [R1+0x17c] ;  /* 0x00017c0001347983 */ /* 0x000ea20000100800 */
[----:B------:R-:W-:Y:S02]  /*7060*/  PRMT R241, RZ, 0x7610, R241 ;  /* 0x00007610fff17816 */ /* 0x000fe400000000f1 */
[----:B------:R-:W-:Y:S01]  /*7070*/  PRMT R200, RZ, 0x7610, R200 ;  /* 0x00007610ffc87816 */ /* 0x000fe200000000c8 */
[----:B------:R-:W2:Y:S01]  /*7080*/  LDL R53, [R1+0x13c] ;  /* 0x00013c0001357983 */ /* 0x000ea20000100800 */
[----:B------:R-:W-:-:S02]  /*7090*/  PRMT R251, RZ, 0x7610, R251 ;  /* 0x00007610fffb7816 */ /* 0x000fc400000000fb */
[----:B------:R-:W-:Y:S01]  /*70a0*/  PRMT R209, RZ, 0x7610, R209 ;  /* 0x00007610ffd17816 */ /* 0x000fe200000000d1 */
[----:B------:R-:W2:Y:S01]  /*70b0*/  LDL R67, [R1+0x194] ;  /* 0x0001940001437983 */ /* 0x000ea20000100800 */
[----:B------:R-:W-:Y:S02]  /*70c0*/  PRMT R230, RZ, 0x7610, R230 ;  /* 0x00007610ffe67816 */ /* 0x000fe400000000e6 */
[----:B------:R-:W-:Y:S01]  /*70d0*/  PRMT R244, RZ, 0x7610, R244 ;  /* 0x00007610fff47816 */ /* 0x000fe200000000f4 */
[----:B------:R-:W2:Y:S01]  /*70e0*/  LDL R66, [R1+0xe0] ;  /* 0x0000e00001427983 */ /* 0x000ea20000100800 */
[----:B---3--:R-:W-:-:S03]  /*70f0*/  IADD3 R46, P4, PT, R49, UR12, RZ ;  /* 0x0000000c312e7c10 */ /* 0x008fc6000ff9e0ff */
[----:B------:R-:W3:Y:S01]  /*7100*/  LDL R49, [R1+0x16c] ;  /* 0x00016c0001317983 */ /* 0x000ee20000100800 */
[----:B----4-:R-:W-:-:S03]  /*7110*/  IADD3.X R43, PT, PT, R48, UR13, RZ, P2, !PT ;  /* 0x0000000d302b7c10 */ /* 0x010fc600097fe4ff */
[----:B------:R-:W4:Y:S01]  /*7120*/  LDL R48, [R1+0xfc] ;  /* 0x0000fc0001307983 */ /* 0x000f220000100800 */
[----:B-----5:R-:W-:-:S03]  /*7130*/  IADD3.X R45, PT, PT, R41, UR13, RZ, P3, !PT ;  /* 0x0000000d292d7c10 */ /* 0x020fc60009ffe4ff */
[----:B------:R0:W5:Y:S04]  /*7140*/  @!P0 LDG.E.U8 R204, desc[UR10][R42.64] ;  /* 0x0000000a2acc8981 */ /* 0x000168000c1e1100 */
[----:B------:R-:W5:Y:S01]  /*7150*/  LDL R41, [R1+0x140] ;  /* 0x0001400001297983 */ /* 0x000f620000100800 */
[----:B------:R-:W-:-:S03]  /*7160*/  IADD3.X R47, PT, PT, R90, UR13, RZ, P4, !PT ;  /* 0x0000000d5a2f7c10 */ /* 0x000fc6000a7fe4ff */
[----:B------:R1:W5:Y:S01]  /*7170*/  @!P0 LDG.E.U8 R210, desc[UR10][R44.64] ;  /* 0x0000000a2cd28981 */ /* 0x000362000c1e1100 */
[----:B0-----:R-:W-:-:S03]  /*7180*/  IADD3 R42, P2, PT, R3, UR12, RZ ;  /* 0x0000000c032a7c10 */ /* 0x001fc6000ff5e0ff */
[----:B------:R0:W5:Y:S01]  /*7190*/  @!P0 LDG.E.U8 R241, desc[UR10][R46.64] ;  /* 0x0000000a2ef18981 */ /* 0x000162000c1e1100 */
[----:B------:R-:W-:Y:S02]  /*71a0*/  IADD3.X R43, PT, PT, R11, UR13, RZ, P2, !PT ;  /* 0x0000000d0b2b7c10 */ /* 0x000fe400097fe4ff */
[----:B-1----:R-:W-:-:S03]  /*71b0*/  IADD3 R44, P4, PT, R14, UR12, RZ ;  /* 0x0000000c0e2c7c10 */ /* 0x002fc6000ff9e0ff */
[----:B------:R2:W5:Y:S01]  /*71c0*/  @!P0 LDG.E.U8 R200, desc[UR10][R42.64] ;  /* 0x0000000a2ac88981 */ /* 0x000562000c1e1100 */
[----:B0-----:R-:W-:Y:S02]  /*71d0*/  IADD3 R46, P3, PT, R10, UR12, RZ ;  /* 0x0000000c0a2e7c10 */ /* 0x001fe4000ff7e0ff */
[----:B------:R-:W-:Y:S02]  /*71e0*/  IADD3.X R45, PT, PT, R23, UR13, RZ, P4, !PT ;  /* 0x0000000d172d7c10 */ /* 0x000fe4000a7fe4ff */
[----:B------:R-:W-:-:S03]  /*71f0*/  IADD3.X R47, PT, PT, R21, UR13, RZ, P3, !PT ;  /* 0x0000000d152f7c10 */ /* 0x000fc60009ffe4ff */
[----:B------:R0:W5:Y:S04]  /*7200*/  @!P0 LDG.E.U8 R209, desc[UR10][R44.64] ;  /* 0x0000000a2cd18981 */ /* 0x000168000c1e1100 */
[----:B------:R1:W5:Y:S01]  /*7210*/  @!P0 LDG.E.U8 R251, desc[UR10][R46.64] ;  /* 0x0000000a2efb8981 */ /* 0x000362000c1e1100 */
[----:B--2---:R-:W-:Y:S02]  /*7220*/  IADD3 R42, P4, PT, R55, UR12, RZ ;  /* 0x0000000c372a7c10 */ /* 0x004fe4000ff9e0ff */
[----:B------:R-:W-:Y:S01]  /*7230*/  PRMT R233, RZ, 0x7610, R233 ;  /* 0x00007610ffe97816 */ /* 0x000fe200000000e9 */
[----:B------:R-:W2:Y:S01]  /*7240*/  LDL R55, [R1+0x18c] ;  /* 0x00018c0001377983 */ /* 0x000ea20000100800 */
[----:B0-----:R-:W-:Y:S02]  /*7250*/  IADD3 R44, P2, PT, R54, UR12, RZ ;  /* 0x0000000c362c7c10 */ /* 0x001fe4000ff5e0ff */
[----:B------:R-:W-:Y:S01]  /*7260*/  PRMT R217, RZ, 0x7610, R217 ;  /* 0x00007610ffd97816 */ /* 0x000fe200000000d9 */
[----:B------:R-:W2:Y:S01]  /*7270*/  LDL R54, [R1+0x58] ;  /* 0x0000580001367983 */ /* 0x000ea20000100800 */
[----:B-1----:R-:W-:-:S03]  /*7280*/  IADD3 R46, P3, PT, R51, UR12, RZ ;  /* 0x0000000c332e7c10 */ /* 0x002fc6000ff7e0ff */
[----:B------:R-:W2:Y:S01]  /*7290*/  LDL R51, [R1+0x110] ;  /* 0x0001100001337983 */ /* 0x000ea20000100800 */
[----:B------:R-:W-:-:S03]  /*72a0*/  IADD3.X R43, PT, PT, R50, UR13, RZ, P4, !PT ;  /* 0x0000000d322b7c10 */ /* 0x000fc6000a7fe4ff */
[----:B------:R-:W2:Y:S04]  /*72b0*/  LDL R50, [R1+0x150] ;  /* 0x0001500001327983 */ /* 0x000ea80000100800 */
[----:B------:R5:W2:Y:S01]  /*72c0*/  @!P0 LDG.E.U8 R230, desc[UR10][R42.64] ;  /* 0x0000000a2ae68981 */ /* 0x000aa2000c1e1100 */
[----:B---3--:R-:W-:-:S03]  /*72d0*/  IADD3.X R47, PT, PT, R49, UR13, RZ, P3, !PT ;  /* 0x0000000d312f7c10 */ /* 0x008fc60009ffe4ff */
[----:B------:R-:W3:Y:S04]  /*72e0*/  LDL R49, [R1+0x10c] ;  /* 0x00010c0001317983 */ /* 0x000ee80000100800 */
[----:B------:R0:W3:Y:S01]  /*72f0*/  @!P0 LDG.E.U8 R233, desc[UR10][R46.64] ;  /* 0x0000000a2ee98981 */ /* 0x0000e2000c1e1100 */
[----:B----4-:R-:W-:-:S03]  /*7300*/  IADD3.X R45, PT, PT, R48, UR13, RZ, P2, !PT ;  /* 0x0000000d302d7c10 */ /* 0x010fc600097fe4ff */
[----:B------:R-:W4:Y:S04]  /*7310*/  LDL R48, [R1+0x14c] ;  /* 0x00014c0001307983 */ /* 0x000f280000100800 */
[----:B------:R1:W4:Y:S01]  /*7320*/  @!P0 LDG.E.U8 R244, desc[UR10][R44.64] ;  /* 0x0000000a2cf48981 */ /* 0x000322000c1e1100 */
[----:B-----5:R-:W-:-:S03]  /*7330*/  IADD3 R42, P4, PT, R41, UR12, RZ ;  /* 0x0000000c292a7c10 */ /* 0x020fc6000ff9e0ff */
[----:B------:R-:W5:Y:S01]  /*7340*/  LDL R41, [R1+0x20] ;  /* 0x0000200001297983 */ /* 0x000f620000100800 */
[----:B0-----:R-:W-:Y:S02]  /*7350*/  IADD3 R46, P3, PT, R65, UR12, RZ ;  /* 0x0000000c412e7c10 */ /* 0x001fe4000ff7e0ff */
[----:B-1----:R-:W-:Y:S01]  /*7360*/  IADD3 R44, P2, PT, R7, UR12, RZ ;  /* 0x0000000c072c7c10 */ /* 0x002fe2000ff5e0ff */
[----:B------:R-:W5:Y:S01]  /*7370*/  LDL R65, [R1+0xa0] ;  /* 0x0000a00001417983 */ /* 0x000f620000100800 */
[----:B------:R-:W-:Y:S02]  /*7380*/  PRMT R205, RZ, 0x7610, R205 ;  /* 0x00007610ffcd7816 */ /* 0x000fe400000000cd */
[----:B------:R-:W-:Y:S02]  /*7390*/  IADD3.X R47, PT, PT, R52, UR13, RZ, P3, !PT ;  /* 0x0000000d342f7c10 */ /* 0x000fe40009ffe4ff */
[----:B------:R-:W-:Y:S01]  /*73a0*/  IADD3.X R45, PT, PT, R19, UR13, RZ, P2, !PT ;  /* 0x0000000d132d7c10 */ /* 0x000fe200097fe4ff */
[----:B------:R-:W5:Y:S01]  /*73b0*/  LDL R52, [R1+0x54] ;  /* 0x0000540001347983 */ /* 0x000f620000100800 */
[----:B------:R-:W-:-:S03]  /*73c0*/  IADD3.X R43, PT, PT, R53, UR13, RZ, P4, !PT ;  /* 0x0000000d352b7c10 */ /* 0x000fc6000a7fe4ff */
[----:B------:R-:W5:Y:S04]  /*73d0*/  @!P0 LDG.E.U8 R205, desc[UR10][R46.64] ;  /* 0x0000000a2ecd8981 */ /* 0x000f68000c1e1100 */
[----:B------:R2:W5:Y:S01]  /*73e0*/  @!P0 LDG.E.U8 R217, desc[UR10][R44.64] ;  /* 0x0000000a2cd98981 */ /* 0x000562000c1e1100 */
[----:B------:R-:W-:-:S03]  /*73f0*/  PRMT R242, RZ, 0x7610, R242 ;  /* 0x00007610fff27816 */ /* 0x000fc600000000f2 */
[----:B------:R-:W5:Y:S01]  /*7400*/  LDL R53, [R1+0x1c] ;  /* 0x00001c0001357983 */ /* 0x000f620000100800 */
[----:B--2---:R-:W-:-:S03]  /*7410*/  IADD3 R44, P3, PT, R51, UR12, RZ ;  /* 0x0000000c332c7c10 */ /* 0x004fc6000ff7e0ff */
[----:B------:R-:W2:Y:S01]  /*7420*/  LDL R51, [R1+0xd8] ;  /* 0x0000d80001337983 */ /* 0x000ea20000100800 */
[----:B------:R-:W-:-:S03]  /*7430*/  IADD3 R46, P4, PT, R50, UR12, RZ ;  /* 0x0000000c322e7c10 */ /* 0x000fc6000ff9e0ff */
[----:B------:R-:W2:Y:S01]  /*7440*/  LDL R50, [R1+0x98] ;  /* 0x0000980001327983 */ /* 0x000ea20000100800 */
[----:B---3--:R-:W-:-:S03]  /*7450*/  IADD3.X R45, PT, PT, R49, UR13, RZ, P3, !PT ;  /* 0x0000000d312d7c10 */ /* 0x008fc60009ffe4ff */
[----:B------:R-:W3:Y:S01]  /*7460*/  LDL R49, [R1+0xd4] ;  /* 0x0000d40001317983 */ /* 0x000ee20000100800 */
[----:B----4-:R-:W-:-:S03]  /*7470*/  IADD3.X R47, PT, PT, R48, UR13, RZ, P4, !PT ;  /* 0x0000000d302f7c10 */ /* 0x010fc6000a7fe4ff */
[----:B------:R-:W4:Y:S04]  /*7480*/  LDL R48, [R1+0x94] ;  /* 0x0000940001307983 */ /* 0x000f280000100800 */
[----:B------:R5:W4:Y:S02]  /*7490*/  @!P0 LDG.E.U8 R242, desc[UR10][R46.64] ;  /* 0x0000000a2ef28981 */ /* 0x000b24000c1e1100 */
[----:B-----5:R-:W-:Y:S02]  /*74a0*/  IADD3 R46, P3, PT, R41, UR12, RZ ;  /* 0x0000000c292e7c10 */ /* 0x020fe4000ff7e0ff */
[----:B------:R-:W5:Y:S01]  /*74b0*/  LDL R41, [R1+0x158] ;  /* 0x0001580001297983 */ /* 0x000f620000100800 */
[----:B------:R-:W-:Y:S02]  /*74c0*/  PRMT R207, RZ, 0x7610, R207 ;  /* 0x00007610ffcf7816 */ /* 0x000fe400000000cf */
[----:B------:R-:W-:-:S04]  /*74d0*/  PRMT R213, RZ, 0x7610, R213 ;  /* 0x00007610ffd57816 */ /* 0x000fc800000000d5 */
[----:B------:R0:W5:Y:S01]  /*74e0*/  @!P0 LDG.E.U8 R207, desc[UR10][R42.64] ;  /* 0x0000000a2acf8981 */ /* 0x000162000c1e1100 */
[----:B------:R-:W-:Y:S02]  /*74f0*/  PRMT R229, RZ, 0x7610, R229 ;  /* 0x00007610ffe57816 */ /* 0x000fe400000000e5 */
[----:B------:R-:W-:-:S04]  /*7500*/  PRMT R245, RZ, 0x7610, R245 ;  /* 0x00007610fff57816 */ /* 0x000fc800000000f5 */
[----:B------:R1:W5:Y:S01]  /*7510*/  @!P0 LDG.E.U8 R229, desc[UR10][R44.64] ;  /* 0x0000000a2ce58981 */ /* 0x000362000c1e1100 */
[----:B0-----:R-:W-:-:S03]  /*7520*/  IADD3 R42, P2, PT, R64, UR12, RZ ;  /* 0x0000000c402a7c10 */ /* 0x001fc6000ff5e0ff */
[----:B------:R-:W5:Y:S01]  /*7530*/  LDL R64, [R1+0x60] ;  /* 0x0000600001407983 */ /* 0x000f620000100800 */
[----:B------:R-:W-:Y:S02]  /*7540*/  IADD3.X R43, PT, PT, R55, UR13, RZ, P2, !PT ;  /* 0x0000000d372b7c10 */ /* 0x000fe400097fe4ff */
[----:B------:R-:W-:Y:S01]  /*7550*/  PRMT R211, RZ, 0x7610, R211 ;  /* 0x00007610ffd37816 */ /* 0x000fe200000000d3 */
[----:B------:R-:W5:Y:S04]  /*7560*/  LDL R55, [R1+0xdc] ;  /* 0x0000dc0001377983 */ /* 0x000f680000100800 */
[----:B------:R0:W5:Y:S01]  /*7570*/  @!P0 LDG.E.U8 R213, desc[UR10][R42.64] ;  /* 0x0000000a2ad58981 */ /* 0x000162000c1e1100 */
[----:B-1----:R-:W-:Y:S02]  /*7580*/  IADD3 R44, P2, PT, R54, UR12, RZ ;  /* 0x0000000c362c7c10 */ /* 0x002fe4000ff5e0ff */
[----:B------:R-:W-:Y:S01]  /*7590*/  IADD3.X R47, PT, PT, R53, UR13, RZ, P3, !PT ;  /* 0x0000000d352f7c10 */ /* 0x000fe20009ffe4ff */
[----:B------:R-:W5:Y:S01]  /*75a0*/  LDL R54, [R1+0x9c] ;  /* 0x00009c0001367983 */ /* 0x000f620000100800 */
[----:B0-----:R-:W-:-:S03]  /*75b0*/  IADD3 R42, P4, PT, R5, UR12, RZ ;  /* 0x0000000c052a7c10 */ /* 0x001fc6000ff9e0ff */
[----:B------:R-:W5:Y:S01]  /*75c0*/  LDL R53, [R1+0x5c] ;  /* 0x00005c0001357983 */ /* 0x000f620000100800 */
[----:B------:R-:W-:Y:S02]  /*75d0*/  IADD3.X R43, PT, PT, R15, UR13, RZ, P4, !PT ;  /* 0x0000000d0f2b7c10 */ /* 0x000fe4000a7fe4ff */
[----:B------:R-:W-:Y:S02]  /*75e0*/  IADD3.X R45, PT, PT, R52, UR13, RZ, P2, !PT ;  /* 0x0000000d342d7c10 */ /* 0x000fe400097fe4ff */
[----:B------:R-:W-:Y:S01]  /*75f0*/  PRMT R56, RZ, 0x7610, R56 ;  /* 0x00007610ff387816 */ /* 0x000fe20000000038 */
[----:B------:R2:W5:Y:S04]  /*7600*/  @!P0 LDG.E.U8 R245, desc[UR10][R42.64] ;  /* 0x0000000a2af58981 */ /* 0x000568000c1e1100 */
[----:B------:R0:W5:Y:S04]  /*7610*/  @!P1 LDG.E.U8 R211, desc[UR10][R44.64] ;  /* 0x0000000a2cd39981 */ /* 0x000168000c1e1100 */
[----:B------:R-:W5:Y:S01]  /*7620*/  LDL R52, [R1+0x120] ;  /* 0x0001200001347983 */ /* 0x000f620000100800 */
[----:B--2---:R-:W-:-:S03]  /*7630*/  IADD3 R42, P2, PT, R51, UR12, RZ ;  /* 0x0000000c332a7c10 */ /* 0x004fc6000ff5e0ff */
[----:B------:R-:W2:Y:S01]  /*7640*/  LDL R51, [R1+0x160] ;  /* 0x0001600001337983 */ /* 0x000ea20000100800 */
[----:B0-----:R-:W-:-:S03]  /*7650*/  IADD3 R44, P3, PT, R50, UR12, RZ ;  /* 0x0000000c322c7c10 */ /* 0x001fc6000ff7e0ff */
[----:B------:R-:W2:Y:S01]  /*7660*/  LDL R50, [R1+0x1a0] ;  /* 0x0001a00001327983 */ /* 0x000ea20000100800 */
[----:B---3--:R-:W-:-:S03]  /*7670*/  IADD3.X R43, PT, PT, R49, UR13, RZ, P2, !PT ;  /* 0x0000000d312b7c10 */ /* 0x008fc600097fe4ff */
[----:B------:R-:W3:Y:S04]  /*7680*/  LDL R49, [R1+0x11c] ;  /* 0x00011c0001317983 */ /* 0x000ee80000100800 */
[----:B------:R5:W3:Y:S01]  /*7690*/  @!P1 LDG.E.U8 R56, desc[UR10][R42.64] ;  /* 0x0000000a2a389981 */ /* 0x000ae2000c1e1100 */
[----:B----4-:R-:W-:-:S03]  /*76a0*/  IADD3.X R45, PT, PT, R48, UR13, RZ, P3, !PT ;  /* 0x0000000d302d7c10 */ /* 0x010fc60009ffe4ff */
[----:B------:R-:W4:Y:S01]  /*76b0*/  LDL R48, [R1+0x15c] ;  /* 0x00015c0001307983 */ /* 0x000f220000100800 */
[----:B-----5:R-:W-:-:S03]  /*76c0*/  IADD3 R42, P3, PT, R41, UR12, RZ ;  /* 0x0000000c292a7c10 */ /* 0x020fc6000ff7e0ff */
[----:B------:R-:W5:Y:S01]  /*76d0*/  LDL R41, [R1+0x19c] ;  /* 0x00019c0001297983 */ /* 0x000f620000100800 */
[----:B------:R-:W-:Y:S02]  /*76e0*/  PRMT R155, RZ, 0x7610, R155 ;  /* 0x00007610ff9b7816 */ /* 0x000fe4000000009b */
[----:B------:R-:W-:-:S04]  /*76f0*/  PRMT R57, RZ, 0x7610, R57 ;  /* 0x00007610ff397816 */ /* 0x000fc80000000039 */
[----:B------:R0:W5:Y:S04]  /*7700*/  @!P0 LDG.E.U8 R155, desc[UR10][R46.64] ;  /* 0x0000000a2e9b8981 */ /* 0x000168000c1e1100 */
[----:B------:R1:W5:Y:S01]  /*7710*/  @!P1 LDG.E.U8 R57, desc[UR10][R44.64] ;  /* 0x0000000a2c399981 */ /* 0x000362000c1e1100 */
[----:B------:R-:W-:Y:S02]  /*7720*/  PRMT R58, RZ, 0x7610, R58 ;  /* 0x00007610ff3a7816 */ /* 0x000fe4000000003a */
[----:B------:R-:W-:Y:S02]  /*7730*/  PRMT R59, RZ, 0x7610, R59 ;  /* 0x00007610ff3b7816 */ /* 0x000fe4000000003b */
[----:B0-----:R-:W-:Y:S02]  /*7740*/  IADD3 R46, P2, PT, R78, UR12, RZ ;  /* 0x0000000c4e2e7c10 */ /* 0x001fe4000ff5e0ff */
[----:B-1----:R-:W-:-:S02]  /*7750*/  IADD3 R44, P4, PT, R79, UR12, RZ ;  /* 0x0000000c4f2c7c10 */ /* 0x002fc4000ff9e0ff */
[----:B------:R-:W-:Y:S02]  /*7760*/  PRMT R60, RZ, 0x7610, R60 ;  /* 0x00007610ff3c7816 */ /* 0x000fe4000000003c */
[----:B------:R-:W-:Y:S02]  /*7770*/  IADD3.X R43, PT, PT, R77, UR13, RZ, P3, !PT ;  /* 0x0000000d4d2b7c10 */ /* 0x000fe40009ffe4ff */
[----:B------:R-:W-:Y:S02]  /*7780*/  IADD3.X R45, PT, PT, R76, UR13, RZ, P4, !PT ;  /* 0x0000000d4c2d7c10 */ /* 0x000fe4000a7fe4ff */
[----:B------:R-:W-:Y:S01]  /*7790*/  IADD3.X R47, PT, PT, R67, UR13, RZ, P2, !PT ;  /* 0x0000000d432f7c10 */ /* 0x000fe200097fe4ff */
[----:B------:R0:W5:Y:S04]  /*77a0*/  @!P1 LDG.E.U8 R58, desc[UR10][R42.64] ;  /* 0x0000000a2a3a9981 */ /* 0x000168000c1e1100 */
[----:B------:R1:W5:Y:S04]  /*77b0*/  @!P1 LDG.E.U8 R59, desc[UR10][R44.64] ;  /* 0x0000000a2c3b9981 */ /* 0x000368000c1e1100 */
[----:B------:R1:W5:Y:S01]  /*77c0*/  @!P1 LDG.E.U8 R60, desc[UR10][R46.64] ;  /* 0x0000000a2e3c9981 */ /* 0x000362000c1e1100 */
[----:B0-----:R-:W-:-:S02]  /*77d0*/  IADD3 R42, P1, PT, R66, UR12, RZ ;  /* 0x0000000c422a7c10 */ /* 0x001fc4000ff3e0ff */
[----:B-1----:R-:W-:Y:S02]  /*77e0*/  IADD3 R44, P2, PT, R65, UR12, RZ ;  /* 0x0000000c412c7c10 */ /* 0x002fe4000ff5e0ff */
[----:B------:R-:W-:Y:S02]  /*77f0*/  IADD3 R46, P3, PT, R64, UR12, RZ ;  /* 0x0000000c402e7c10 */ /* 0x000fe4000ff7e0ff */
[----:B------:R-:W-:Y:S02]  /*7800*/  PRMT R61, RZ, 0x7610, R61 ;  /* 0x00007610ff3d7816 */ /* 0x000fe4000000003d */
[----:B------:R-:W-:Y:S02]  /*7810*/  PRMT R62, RZ, 0x7610, R62 ;  /* 0x00007610ff3e7816 */ /* 0x000fe4000000003e */
[----:B------:R-:W-:Y:S02]  /*7820*/  PRMT R63, RZ, 0x7610, R63 ;  /* 0x00007610ff3f7816 */ /* 0x000fe4000000003f */
[----:B------:R-:W-:-:S02]  /*7830*/  IADD3.X R43, PT, PT, R55, UR13, RZ, P1, !PT ;  /* 0x0000000d372b7c10 */ /* 0x000fc40008ffe4ff */
[----:B------:R-:W-:Y:S02]  /*7840*/  IADD3.X R45, PT, PT, R54, UR13, RZ, P2, !PT ;  /* 0x0000000d362d7c10 */ /* 0x000fe400097fe4ff */
[----:B------:R-:W-:Y:S01]  /*7850*/  IADD3.X R47, PT, PT, R53, UR13, RZ, P3, !PT ;  /* 0x0000000d352f7c10 */ /* 0x000fe20009ffe4ff */
[----:B------:R0:W5:Y:S04]  /*7860*/  @!P0 LDG.E.U8 R61, desc[UR10][R42.64] ;  /* 0x0000000a2a3d8981 */ /* 0x000168000c1e1100 */
[----:B------:R2:W5:Y:S04]  /*7870*/  @!P0 LDG.E.U8 R62, desc[UR10][R44.64] ;  /* 0x0000000a2c3e8981 */ /* 0x000568000c1e1100 */
[----:B------:R1:W5:Y:S01]  /*7880*/  @!P0 LDG.E.U8 R63, desc[UR10][R46.64] ;  /* 0x0000000a2e3f8981 */ /* 0x000362000c1e1100 */
[----:B0-----:R-:W-:-:S02]  /*7890*/  IADD3 R42, P3, PT, R52, UR12, RZ ;  /* 0x0000000c342a7c10 */ /* 0x001fc4000ff7e0ff */
[----:B--2---:R-:W-:Y:S02]  /*78a0*/  IADD3 R44, P2, PT, R51, UR12, RZ ;  /* 0x0000000c332c7c10 */ /* 0x004fe4000ff5e0ff */
[----:B-1----:R-:W-:Y:S02]  /*78b0*/  IADD3 R46, P1, PT, R50, UR12, RZ ;  /* 0x0000000c322e7c10 */ /* 0x002fe4000ff3e0ff */
[----:B------:R-:W-:Y:S02]  /*78c0*/  PRMT R196, RZ, 0x7610, R196 ;  /* 0x00007610ffc47816 */ /* 0x000fe400000000c4 */
[----:B------:R-:W-:Y:S02]  /*78d0*/  PRMT R197, RZ, 0x7610, R197 ;  /* 0x00007610ffc57816 */ /* 0x000fe400000000c5 */
[----:B------:R-:W-:Y:S02]  /*78e0*/  PRMT R198, RZ, 0x7610, R198 ;  /* 0x00007610ffc67816 */ /* 0x000fe400000000c6 */
[----:B---3--:R-:W-:-:S05]  /*78f0*/  IADD3.X R43, PT, PT, R49, UR13, RZ, P3, !PT ;  /* 0x0000000d312b7c10 */ /* 0x008fca0009ffe4ff */
[----:B------:R0:W2:Y:S01]  /*7900*/  @!P0 LDG.E.U8 R197, desc[UR10][R42.64] ;  /* 0x0000000a2ac58981 */ /* 0x0000a2000c1e1100 */
[----:B----4-:R-:W-:-:S05]  /*7910*/  IADD3.X R45, PT, PT, R48, UR13, RZ, P2, !PT ;  /* 0x0000000d302d7c10 */ /* 0x010fca00097fe4ff */
[----:B------:R1:W3:Y:S01]  /*7920*/  @!P0 LDG.E.U8 R196, desc[UR10][R44.64] ;  /* 0x0000000a2cc48981 */ /* 0x0002e2000c1e1100 */
[----:B-----5:R-:W-:-:S05]  /*7930*/  IADD3.X R47, PT, PT, R41, UR13, RZ, P1, !PT ;  /* 0x0000000d292f7c10 */ /* 0x020fca0008ffe4ff */
[----:B------:R4:W5:Y:S01]  /*7940*/  @!P0 LDG.E.U8 R198, desc[UR10][R46.64] ;  /* 0x0000000a2ec68981 */ /* 0x000962000c1e1100 */
[----:B------:R-:W-:Y:S02]  /*7950*/  LOP3.LUT R48, R127, 0x3, RZ, 0xc0, !PT ;  /* 0x000000037f307812 */ /* 0x000fe400078ec0ff */
[----:B------:R-:W-:-:S03]  /*7960*/  SHF.R.U32.HI R41, RZ, 0x2, R127 ;  /* 0x00000002ff297819 */ /* 0x000fc6000001167f */
[----:B------:R-:W-:Y:S01]  /*7970*/  IMAD R48, R48, 0x88, RZ ;  /* 0x0000008830307824 */ /* 0x000fe200078e02ff */
[----:B------:R-:W-:-:S04]  /*7980*/  SGXT.U32 R41, R41, 0x3 ;  /* 0x000000032929781a */ /* 0x000fc80000000000 */
[----:B------:R-:W-:-:S04]  /*7990*/  LOP3.LUT R48, R48, R41, RZ, 0xfc, !PT ;  /* 0x0000002930307212 */ /* 0x000fc800078efcff */
[C---:B------:R-:W-:Y:S01]  /*79a0*/  LOP3.LUT R49, R48.reuse, 0x8, RZ, 0x3c, !PT ;  /* 0x0000000830317812 */ /* 0x040fe200078e3cff */
[----:B------:R-:W-:Y:S01]  /*79b0*/  LDS.U8 R64, [R48+UR5] ;  /* 0x0000000530407984 */ /* 0x000fe20008000000 */
[C---:B------:R-:W-:Y:S02]  /*79c0*/  LOP3.LUT R53, R48.reuse, 0x10, RZ, 0x3c, !PT ;  /* 0x0000001030357812 */ /* 0x040fe400078e3cff */
[----:B------:R-:W-:Y:S01]  /*79d0*/  LOP3.LUT R88, R48, 0x18, RZ, 0x3c, !PT ;  /* 0x0000001830587812 */ /* 0x000fe200078e3cff */
[----:B------:R-:W0:Y:S04]  /*79e0*/  LDS.U8 R65, [R48+UR5+0x20] ;  /* 0x0000200530417984 */ /* 0x000e280008000000 */
[----:B------:R-:W-:Y:S04]  /*79f0*/  LDS.U8 R180, [R48+UR5+0x40] ;  /* 0x0000400530b47984 */ /* 0x000fe80008000000 */
[----:B------:R-:W-:Y:S04]  /*7a00*/  LDS.U8 R181, [R48+UR5+0x60] ;  /* 0x0000600530b57984 */ /* 0x000fe80008000000 */
[----:B------:R-:W-:Y:S04]  /*7a10*/  LDS.U8 R66, [R48+UR5+0x200] ;  /* 0x0002000530427984 */ /* 0x000fe80008000000 */
[----:B------:R-:W0:Y:S04]  /*7a20*/  LDS.U8 R67, [R48+UR5+0x220] ;  /* 0x0002200530437984 */ /* 0x000e280008000000 */
[----:B------:R-:W-:Y:S04]  /*7a30*/  LDS.U8 R182, [R48+UR5+0x240] ;  /* 0x0002400530b67984 */ /* 0x000fe80008000000 */
        /* <DEDUP_REMOVED lines=20> */
[----:B0-----:R-:W-:Y:S04]  /*7b80*/  LDS.U8 R42, [R48+UR5+0xc60] ;  /* 0x000c6005302a7984 */ /* 0x001fe80008000000 */
[----:B------:R-:W-:Y:S04]  /*7b90*/  LDS.U8 R103, [R48+UR5+0xe00] ;  /* 0x000e000530677984 */ /* 0x000fe80008000000 */
[----:B------:R-:W-:Y:S04]  /*7ba0*/  LDS.U8 R100, [R48+UR5+0xe20] ;  /* 0x000e200530647984 */ /* 0x000fe80008000000 */
[----:B------:R-:W-:Y:S04]  /*7bb0*/  LDS.U8 R43, [R48+UR5+0xe40] ;  /* 0x000e4005302b7984 */ /* 0x000fe80008000000 */
[----:B-1----:R-:W-:Y:S04]  /*7bc0*/  LDS.U8 R44, [R48+UR5+0xe60] ;  /* 0x000e6005302c7984 */ /* 0x002fe80008000000 */
[----:B------:R-:W-:Y:S04]  /*7bd0*/  LDS.U8 R76, [R49+UR5] ;  /* 0x00000005314c7984 */ /* 0x000fe80008000000 */
[----:B------:R-:W0:Y:S04]  /*7be0*/  LDS.U8 R77, [R49+UR5+0x20] ;  /* 0x00002005314d7984 */ /* 0x000e280008000000 */
[----:B------:R-:W-:Y:S04]  /*7bf0*/  LDS.U8 R184, [R49+UR5+0x40] ;  /* 0x0000400531b87984 */ /* 0x000fe80008000000 */
[----:B------:R-:W-:Y:S04]  /*7c00*/  LDS.U8 R185, [R49+UR5+0x60] ;  /* 0x0000600531b97984 */ /* 0x000fe80008000000 */
[----:B------:R-:W-:Y:S04]  /*7c10*/  LDS.U8 R78, [R49+UR5+0x200] ;  /* 0x00020005314e7984 */ /* 0x000fe80008000000 */
[----:B------:R-:W1:Y:S04]  /*7c20*/  LDS.U8 R79, [R49+UR5+0x220] ;  /* 0x00022005314f7984 */ /* 0x000e680008000000 */
        /* <DEDUP_REMOVED lines=21> */
[----:B----4-:R-:W-:Y:S04]  /*7d80*/  LDS.U8 R46, [R49+UR5+0xc60] ;  /* 0x000c6005312e7984 */ /* 0x010fe80008000000 */
[----:B------:R-:W-:Y:S04]  /*7d90*/  LDS.U8 R105, [R49+UR5+0xe00] ;  /* 0x000e000531697984 */ /* 0x000fe80008000000 */
[----:B------:R-:W-:Y:S04]  /*7da0*/  LDS.U8 R106, [R49+UR5+0xe20] ;  /* 0x000e2005316a7984 */ /* 0x000fe80008000000 */
[----:B------:R-:W-:Y:S04]  /*7db0*/  LDS.U8 R47, [R49+UR5+0xe40] ;  /* 0x000e4005312f7984 */ /* 0x000fe80008000000 */
[----:B------:R-:W-:Y:S04]  /*7dc0*/  LDS.U8 R48, [R49+UR5+0xe60] ;  /* 0x000e600531307984 */ /* 0x000fe80008000000 */
[----:B------:R-:W-:Y:S04]  /*7dd0*/  LDS.U8 R188, [R53+UR5] ;  /* 0x0000000535bc7984 */ /* 0x000fe80008000000 */
        /* <DEDUP_REMOVED lines=62> */
[----:B------:R-:W-:Y:S01]  /*81c0*/  LDS.U8 R88, [R88+UR5+0xe60] ;  /* 0x000e600558587984 */ /* 0x000fe20008000000 */
[----:B------:R-:W-:Y:S06]  /*81d0*/  BAR.SYNC.DEFER_BLOCKING 0x0 ;  /* 0x0000000000007b1d */ /* 0x000fec0000010000 */
[----:B------:R4:W-:Y:S02]  /*81e0*/  STS.U8 [R234+UR5], R216 ;  /* 0x000000d8ea007988 */ /* 0x0009e40008000005 */
[----:B----4-:R-:W4:Y:S02]  /*81f0*/  S2R R216, SR_TID.X ;  /* 0x0000000000d87919 */ /* 0x010f240000002100 */
[----:B------:R0:W-:Y:S04]  /*8200*/  STS.U8 [R234+UR5+0x200], R200 ;  /* 0x000200c8ea007988 */ /* 0x0001e80008000005 */
[----:B------:R-:W-:Y:S04]  /*8210*/  STS.U8 [R234+UR5+0x40], R209 ;  /* 0x000040d1ea007988 */ /* 0x000fe80008000005 */
[----:B------:R-:W-:Y:S01]  /*8220*/  STS.U8 [R234+UR5+0x240], R218 ;  /* 0x000240daea007988 */ /* 0x000fe20008000005 */
[----:B0-----:R-:W-:-:S03]  /*8230*/  LOP3.LUT R200, R234, 0x20, RZ, 0x3c, !PT ;  /* 0x00000020eac87812 */ /* 0x001fc600078e3cff */
        /* <DEDUP_REMOVED lines=45> */
[----:B------:R1:W-:Y:S01]  /*8510*/  STS.U8 [R234+UR5+0x380], R155 ;  /* 0x0003809bea007988 */ /* 0x0003e20008000005 */
[----:B----4-:R-:W-:-:S02]  /*8520*/  IMAD.SHL.U32 R199, R216, 0x2, RZ ;  /* 0x00000002d8c77824 */ /* 0x010fc400078e00ff */
[----:B------:R-:W-:Y:S02]  /*8530*/  IMAD R64, R65, 0x100, R64 ;  /* 0x0000010041407824 */ /* 0x000fe400078e0240 */
[----:B------:R-:W-:Y:S01]  /*8540*/  IMAD R66, R67, 0x100, R66 ;  /* 0x0000010043427824 */ /* 0x000fe200078e0242 */
[----:B0-----:R-:W0:Y:S01]  /*8550*/  LDC R200, c[0x0][0x3a8] ;  /* 0x0000ea00ffc87b82 */ /* 0x001e220000000800 */
[----:B-1----:R-:W-:-:S05]  /*8560*/  LOP3.LUT R155, R216, 0x7, RZ, 0xc0, !PT ;  /* 0x00000007d89b7812 */ /* 0x002fca00078ec0ff */
[----:B------:R-:W-:-:S05]  /*8570*/  IMAD R155, R155, 0x90, RZ ;  /* 0x000000909b9b7824 */ /* 0x000fca00078e02ff */
[----:B------:R-:W-:Y:S02]  /*8580*/  LOP3.LUT R155, R155, 0x30, R199, 0x78, !PT ;  /* 0x000000309b9b7812 */ /* 0x000fe400078e78c7 */
[----:B------:R-:W1:Y:S01]  /*8590*/  S2R R199, SR_TID.X ;  /* 0x0000000000c77919 */ /* 0x000e620000002100 */
        /* <DEDUP_REMOVED lines=10> */
[----:B--2---:R-:W-:Y:S04]  /*8640*/  STS.U8 [R234+UR5+0xb80], R197 ;  /* 0x000b80c5ea007988 */ /* 0x004fe80008000005 */
[----:B------:R-:W-:Y:S04]  /*8650*/  STS.U8 [R234+UR5+0xd80], R58 ;  /* 0x000d803aea007988 */ /* 0x000fe80008000005 */
[----:B---3--:R-:W-:Y:S04]  /*8660*/  STS.U8 [R234+UR5+0xdc0], R196 ;  /* 0x000dc0c4ea007988 */ /* 0x008fe80008000005 */
[----:B------:R-:W-:Y:S04]  /*8670*/  STS.U8 [R234+UR5+0xfc0], R60 ;  /* 0x000fc03cea007988 */ /* 0x000fe80008000005 */
[----:B-----5:R-:W-:Y:S01]  /*8680*/  STS.U8 [R234+UR5+0xf80], R198 ;  /* 0x000f80c6ea007988 */ /* 0x020fe20008000005 */
[----:B-1----:R-:W-:-:S05]  /*8690*/  LOP3.LUT R199, R199, 0x20, RZ, 0xc0, !PT ;  /* 0x00000020c7c77812 */ /* 0x002fca00078ec0ff */
[----:B------:R-:W-:-:S05]  /*86a0*/  IMAD.SHL.U32 R199, R199, 0x20, RZ ;  /* 0x00000020c7c77824 */ /* 0x000fca00078e00ff */
[----:B------:R-:W-:Y:S01]  /*86b0*/  LOP3.LUT R155, R155, R199, RZ, 0xfc, !PT ;  /* 0x000000c79b9b7212 */ /* 0x000fe200078efcff */
[----:B------:R-:W-:Y:S06]  /*86c0*/  BAR.SYNC.DEFER_BLOCKING 0x0 ;  /* 0x0000000000007b1d */ /* 0x000fec0000010000 */
[----:B------:R-:W1:Y:S04]  /*86d0*/  LDSM.16.M88.4 R60, [R155+UR5] ;  /* 0x000000059b3c783b */ /* 0x000e680008000200 */
[----:B------:R-:W2:Y:S01]  /*86e0*/  LDSM.16.M88.4 R56, [R155+UR5+0x800] ;  /* 0x000800059b38783b */ /* 0x000ea20008000200 */
[----:B------:R-:W-:-:S02]  /*86f0*/  IMAD R65, R77, 0x100, R76 ;  /* 0x000001004d417824 */ /* 0x000fc400078e024c */
[----:B------:R-:W-:Y:S01]  /*8700*/  IMAD R67, R79, 0x100, R78 ;  /* 0x000001004f437824 */ /* 0x000fe200078e024e */
[----:B------:R-:W-:Y:S02]  /*8710*/  F2FP.F16.E4M3.UNPACK_B R64, R64 ;  /* 0x00000040ff40723e */ /* 0x000fe400020006ff */
[----:B------:R-:W-:Y:S02]  /*8720*/  F2FP.F16.E4M3.UNPACK_B R66, R66 ;  /* 0x00000042ff42723e */ /* 0x000fe400020006ff */
[----:B------:R-:W-:Y:S02]  /*8730*/  F2FP.F16.E4M3.UNPACK_B R65, R65 ;  /* 0x00000041ff41723e */ /* 0x000fe400020006ff */
[----:B------:R-:W-:Y:S02]  /*8740*/  F2FP.F16.E4M3.UNPACK_B R67, R67 ;  /* 0x00000043ff43723e */ /* 0x000fe400020006ff */
[----:B-1----:R-:W-:Y:S02]  /*8750*/  F2FP.F16.E4M3.UNPACK_B R76, R60 ;  /* 0x0000003cff4c723e */ /* 0x002fe400020006ff */
[----:B------:R-:W-:-:S02]  /*8760*/  F2FP.F16.E4M3.UNPACK_B R77, R61 ;  /* 0x0000003dff4d723e */ /* 0x000fc400020006ff */
[----:B--2---:R-:W-:Y:S02]  /*8770*/  F2FP.F16.E4M3.UNPACK_B R78, R56 ;  /* 0x00000038ff4e723e */ /* 0x004fe400020006ff */
[----:B------:R-:W-:-:S03]  /*8780*/  F2FP.F16.E4M3.UNPACK_B R79, R57 ;  /* 0x00000039ff4f723e */ /* 0x000fc600020006ff */
[C---:B------:R-:W-:Y:S08]  /*8790*/  HMMA.16816.F32 R84, R64.reuse, R76, R84 ;  /* 0x0000004c4054723c */ /* 0x040ff00000001854 */
[----:B------:R-:W-:Y:S01]  /*87a0*/  HMMA.16816.F32 R80, R64, R78, R80 ;  /* 0x0000004e4050723c */ /* 0x000fe20000001850 */
[----:B------:R-:W-:Y:S02]  /*87b0*/  IMAD R64, R189, 0x100, R188 ;  /* 0x00000100bd407824 */ /* 0x000fe400078e02bc */
[----:B------:R-:W-:-:S02]  /*87c0*/  IMAD R66, R191, 0x100, R190 ;  /* 0x00000100bf427824 */ /* 0x000fc400078e02be */
[----:B------:R-:W-:Y:S02]  /*87d0*/  IMAD R65, R193, 0x100, R192 ;  /* 0x00000100c1417824 */ /* 0x000fe400078e02c0 */
[----:B------:R-:W-:Y:S01]  /*87e0*/  IMAD R67, R195, 0x100, R194 ;  /* 0x00000100c3437824 */ /* 0x000fe200078e02c2 */
[----:B------:R-:W-:Y:S02]  /*87f0*/  F2FP.F16.E4M3.UNPACK_B R64, R64 ;  /* 0x00000040ff40723e */ /* 0x000fe400020006ff */
[----:B------:R-:W-:Y:S02]  /*8800*/  F2FP.F16.E4M3.UNPACK_B R66, R66 ;  /* 0x00000042ff42723e */ /* 0x000fe400020006ff */
[----:B------:R-:W-:Y:S02]  /*8810*/  F2FP.F16.E4M3.UNPACK_B R65, R65 ;  /* 0x00000041ff41723e */ /* 0x000fe400020006ff */
[----:B------:R-:W-:-:S07]  /*8820*/  F2FP.F16.E4M3.UNPACK_B R67, R67 ;  /* 0x00000043ff43723e */ /* 0x000fce00020006ff */
[----:B------:R-:W-:Y:S01]  /*8830*/  HMMA.16816.F32 R68, R64, R76, R68 ;  /* 0x0000004c4044723c */ /* 0x000fe20000001844 */
[----:B------:R-:W-:-:S07]  /*8840*/  F2FP.F16.E4M3.UNPACK_B R60, R60.H1 ;  /* 0x0000003cff3c723e */ /* 0x000fce00030006ff */
[----:B------:R-:W-:Y:S01]  /*8850*/  HMMA.16816.F32 R72, R64, R78, R72 ;  /* 0x0000004e4048723c */ /* 0x000fe20000001848 */
[----:B------:R-:W-:Y:S02]  /*8860*/  IMAD R64, R181, 0x100, R180 ;  /* 0x00000100b5407824 */ /* 0x000fe400078e02b4 */
[----:B------:R-:W-:Y:S02]  /*8870*/  IMAD R66, R183, 0x100, R182 ;  /* 0x00000100b7427824 */ /* 0x000fe400078e02b6 */
[----:B------:R-:W-:Y:S02]  /*8880*/  IMAD R65, R185, 0x100, R184 ;  /* 0x00000100b9417824 */ /* 0x000fe400078e02b8 */
[----:B------:R-:W-:Y:S01]  /*8890*/  IMAD R67, R187, 0x100, R186 ;  /* 0x00000100bb437824 */ /* 0x000fe200078e02ba */
[----:B------:R-:W-:Y:S02]  /*88a0*/  F2FP.F16.E4M3.UNPACK_B R64, R64 ;  /* 0x00000040ff40723e */ /* 0x000fe400020006ff */
[----:B------:R-:W-:-:S02]  /*88b0*/  F2FP.F16.E4M3.UNPACK_B R66, R66 ;  /* 0x00000042ff42723e */ /* 0x000fc400020006ff */
[----:B------:R-:W-:Y:S02]  /*88c0*/  F2FP.F16.E4M3.UNPACK_B R65, R65 ;  /* 0x00000041ff41723e */ /* 0x000fe400020006ff */
[----:B------:R-:W-:Y:S02]  /*88d0*/  F2FP.F16.E4M3.UNPACK_B R67, R67 ;  /* 0x00000043ff43723e */ /* 0x000fe400020006ff */
[----:B------:R-:W-:Y:S02]  /*88e0*/  F2FP.F16.E4M3.UNPACK_B R61, R61.H1 ;  /* 0x0000003dff3d723e */ /* 0x000fe400030006ff */
[----:B------:R-:W-:Y:S02]  /*88f0*/  F2FP.F16.E4M3.UNPACK_B R56, R56.H1 ;  /* 0x00000038ff38723e */ /* 0x000fe400030006ff */
[----:B------:R-:W-:Y:S01]  /*8900*/  F2FP.F16.E4M3.UNPACK_B R57, R57.H1 ;  /* 0x00000039ff39723e */ /* 0x000fe200030006ff */
[----:B------:R-:W-:Y:S02]  /*8910*/  IMAD R172, R173, 0x100, R172 ;  /* 0x00000100adac7824 */ /* 0x000fe400078e02ac */
[----:B------:R-:W-:-:S02]  /*8920*/  IMAD R174, R175, 0x100, R174 ;  /* 0x00000100afae7824 */ /* 0x000fc400078e02ae */
[----:B------:R-:W-:Y:S02]  /*8930*/  IMAD R176, R177, 0x100, R176 ;  /* 0x00000100b1b07824 */ /* 0x000fe400078e02b0 */
[----:B------:R-:W-:Y:S01]  /*8940*/  IMAD R178, R179, 0x100, R178 ;  /* 0x00000100b3b27824 */ /* 0x000fe200078e02b2 */
[C---:B------:R-:W-:Y:S08]  /*8950*/  HMMA.16816.F32 R84, R64.reuse, R60, R84 ;  /* 0x0000003c4054723c */ /* 0x040ff00000001854 */
[----:B------:R-:W-:Y:S01]  /*8960*/  HMMA.16816.F32 R80, R64, R56, R80 ;  /* 0x000000384050723c */ /* 0x000fe20000001850 */
[----:B------:R-:W-:-:S02]  /*8970*/  F2FP.F16.E4M3.UNPACK_B R64, R172 ;  /* 0x000000acff40723e */ /* 0x000fc400020006ff */
[----:B------:R-:W-:Y:S02]  /*8980*/  F2FP.F16.E4M3.UNPACK_B R66, R174 ;  /* 0x000000aeff42723e */ /* 0x000fe400020006ff */
[----:B------:R-:W-:Y:S02]  /*8990*/  F2FP.F16.E4M3.UNPACK_B R65, R176 ;  /* 0x000000b0ff41723e */ /* 0x000fe400020006ff */
[----:B------:R-:W-:Y:S01]  /*89a0*/  F2FP.F16.E4M3.UNPACK_B R67, R178 ;  /* 0x000000b2ff43723e */ /* 0x000fe200020006ff */
[----:B------:R-:W-:Y:S02]  /*89b0*/  IMAD R164, R165, 0x100, R164 ;  /* 0x00000100a5a47824 */ /* 0x000fe400078e02a4 */
[----:B------:R-:W-:Y:S02]  /*89c0*/  IMAD R166, R167, 0x100, R166 ;  /* 0x00000100a7a67824 */ /* 0x000fe400078e02a6 */
[----:B------:R-:W-:Y:S02]  /*89d0*/  IMAD R168, R169, 0x100, R168 ;  /* 0x00000100a9a87824 */ /* 0x000fe400078e02a8 */
[----:B------:R-:W-:Y:S01]  /*89e0*/  HMMA.16816.F32 R68, R64, R60, R68 ;  /* 0x0000003c4044723c */ /* 0x000fe20000001844 */
[----:B------:R-:W-:Y:S01]  /*89f0*/  IMAD R170, R171, 0x100, R170 ;  /* 0x00000100abaa7824 */ /* 0x000fe200078e02aa */
[----:B------:R-:W-:-:S02]  /*8a00*/  F2FP.F16.E4M3.UNPACK_B R60, R62 ;  /* 0x0000003eff3c723e */ /* 0x000fc400020006ff */
[----:B------:R-:W-:-:S04]  /*8a10*/  F2FP.F16.E4M3.UNPACK_B R61, R63 ;  /* 0x0000003fff3d723e */ /* 0x000fc800020006ff */
[----:B------:R-:W-:Y:S01]  /*8a20*/  HMMA.16816.F32 R72, R64, R56, R72 ;  /* 0x000000384048723c */ /* 0x000fe20000001848 */
[----:B------:R-:W-:Y:S02]  /*8a30*/  F2FP.F16.E4M3.UNPACK_B R64, R164 ;  /* 0x000000a4ff40723e */ /* 0x000fe400020006ff */
[----:B------:R-:W-:Y:S02]  /*8a40*/  F2FP.F16.E4M3.UNPACK_B R66, R166 ;  /* 0x000000a6ff42723e */ /* 0x000fe400020006ff */
[----:B------:R-:W-:Y:S02]  /*8a50*/  F2FP.F16.E4M3.UNPACK_B R65, R168 ;  /* 0x000000a8ff41723e */ /* 0x000fe400020006ff */
[----:B------:R-:W-:Y:S02]  /*8a60*/  F2FP.F16.E4M3.UNPACK_B R67, R170 ;  /* 0x000000aaff43723e */ /* 0x000fe400020006ff */
[----:B------:R-:W-:Y:S02]  /*8a70*/  F2FP.F16.E4M3.UNPACK_B R56, R58 ;  /* 0x0000003aff38723e */ /* 0x000fe400020006ff */
[----:B------:R-:W-:Y:S01]  /*8a80*/  F2FP.F16.E4M3.UNPACK_B R57, R59 ;  /* 0x0000003bff39723e */ /* 0x000fe200020006ff */
[----:B------:R-:W-:-:S02]  /*8a90*/  IMAD R156, R156, 0x100, R159 ;  /* 0x000001009c9c7824 */ /* 0x000fc400078e029f */
[----:B------:R-:W-:Y:S02]  /*8aa0*/  IMAD R157, R157, 0x100, R158 ;  /* 0x000001009d9d7824 */ /* 0x000fe400078e029e */
        /* <DEDUP_REMOVED lines=8> */
[----:B------:R-:W-:-:S06]  /*8b30*/  IMAD R78, R139, 0x100, R138 ;  /* 0x000001008b4e7824 */ /* 0x000fcc00078e028a */
[----:B------:R-:W-:Y:S01]  /*8b40*/  HMMA.16816.F32 R68, R64, R60, R68 ;  /* 0x0000003c4044723c */ /* 0x000fe20000001844 */
[----:B------:R-:W-:Y:S02]  /*8b50*/  LOP3.LUT R60, R155, 0x40, RZ, 0x3c, !PT ;  /* 0x000000409b3c7812 */ /* 0x000fe400078e3cff */
[----:B------:R-:W-:Y:S02]  /*8b60*/  F2FP.F16.E4M3.UNPACK_B R138, R62.H1 ;  /* 0x0000003eff8a723e */ /* 0x000fe400030006ff */
[----:B------:R-:W-:-:S03]  /*8b70*/  F2FP.F16.E4M3.UNPACK_B R139, R63.H1 ;  /* 0x0000003fff8b723e */ /* 0x000fc600030006ff */
[----:B------:R-:W-:Y:S01]  /*8b80*/  HMMA.16816.F32 R72, R64, R56, R72 ;  /* 0x000000384048723c */ /* 0x000fe20000001848 */
[----:B------:R-:W1:Y:S04]  /*8b90*/  LDSM.16.M88.4 R64, [R60+UR5] ;  /* 0x000000053c40783b */ /* 0x000e680008000200 */
[----:B------:R-:W2:Y:S01]  /*8ba0*/  LDSM.16.M88.4 R60, [R60+UR5+0x800] ;  /* 0x000800053c3c783b */ /* 0x000ea20008000200 */
[----:B------:R-:W-:Y:S02]  /*8bb0*/  IMAD R76, R137, 0x100, R136 ;  /* 0x00000100894c7824 */ /* 0x000fe400078e0288 */
[----:B------:R-:W-:Y:S02]  /*8bc0*/  IMAD R77, R152, 0x100, R151 ;  /* 0x00000100984d7824 */ /* 0x000fe400078e0297 */
[----:B------:R-:W-:Y:S01]  /*8bd0*/  IMAD R79, R154, 0x100, R153 ;  /* 0x000001009a4f7824 */ /* 0x000fe200078e0299 */
[----:B------:R-:W-:-:S02]  /*8be0*/  F2FP.F16.E4M3.UNPACK_B R76, R76 ;  /* 0x0000004cff4c723e */ /* 0x000fc400020006ff */
[----:B------:R-:W-:Y:S02]  /*8bf0*/  F2FP.F16.E4M3.UNPACK_B R78, R78 ;  /* 0x0000004eff4e723e */ /* 0x000fe400020006ff */
[----:B------:R-:W-:Y:S02]  /*8c00*/  F2FP.F16.E4M3.UNPACK_B R77, R77 ;  /* 0x0000004dff4d723e */ /* 0x000fe400020006ff */
[----:B------:R-:W-:Y:S02]  /*8c10*/  F2FP.F16.E4M3.UNPACK_B R79, R79 ;  /* 0x0000004fff4f723e */ /* 0x000fe400020006ff */
[----:B------:R-:W-:Y:S02]  /*8c20*/  F2FP.F16.E4M3.UNPACK_B R136, R58.H1 ;  /* 0x0000003aff88723e */ /* 0x000fe400030006ff */
[----:B------:R-:W-:Y:S01]  /*8c30*/  F2FP.F16.E4M3.UNPACK_B R137, R59.H1 ;  /* 0x0000003bff89723e */ /* 0x000fe200030006ff */
[----:B------:R-:W-:Y:S02]  /*8c40*/  IMAD R56, R143, 0x100, R144 ;  /* 0x000001008f387824 */ /* 0x000fe400078e0290 */
[----:B------:R-:W-:-:S02]  /*8c50*/  IMAD R58, R146, 0x100, R145 ;  /* 0x00000100923a7824 */ /* 0x000fc400078e0291 */
[----:B------:R-:W-:Y:S02]  /*8c60*/  IMAD R57, R148, 0x100, R147 ;  /* 0x0000010094397824 */ /* 0x000fe400078e0293 */
[----:B------:R-:W-:Y:S01]  /*8c70*/  IMAD R59, R150, 0x100, R149 ;  /* 0x00000100963b7824 */ /* 0x000fe200078e0295 */
[C---:B------:R-:W-:Y:S01]  /*8c80*/  HMMA.16816.F32 R84, R76.reuse, R138, R84 ;  /* 0x0000008a4c54723c */ /* 0x040fe20000001854 */
[----:B------:R-:W-:Y:S02]  /*8c90*/  F2FP.F16.E4M3.UNPACK_B R56, R56 ;  /* 0x00000038ff38723e */ /* 0x000fe400020006ff */
[----:B------:R-:W-:Y:S02]  /*8ca0*/  F2FP.F16.E4M3.UNPACK_B R58, R58 ;  /* 0x0000003aff3a723e */ /* 0x000fe400020006ff */
[----:B------:R-:W-:Y:S02]  /*8cb0*/  F2FP.F16.E4M3.UNPACK_B R57, R57 ;  /* 0x00000039ff39723e */ /* 0x000fe400020006ff */
[----:B------:R-:W-:Y:S01]  /*8cc0*/  F2FP.F16.E4M3.UNPACK_B R59, R59 ;  /* 0x0000003bff3b723e */ /* 0x000fe200020006ff */
[----:B------:R-:W-:Y:S01]  /*8cd0*/  HMMA.16816.F32 R80, R76, R136, R80 ;  /* 0x000000884c50723c */ /* 0x000fe20000001850 */
[----:B------:R-:W-:-:S02]  /*8ce0*/  IMAD R131, R133, 0x100, R131 ;  /* 0x0000010085837824 */ /* 0x000fc400078e0283 */
[----:B------:R-:W-:Y:S02]  /*8cf0*/  IMAD R132, R132, 0x100, R135 ;  /* 0x0000010084847824 */ /* 0x000fe400078e0287 */
[----:B------:R-:W-:Y:S02]  /*8d00*/  IMAD R134, R134, 0x100, R140 ;  /* 0x0000010086867824 */ /* 0x000fe400078e028c */
[----:B------:R-:W-:Y:S01]  /*8d10*/  IMAD R141, R142, 0x100, R141 ;  /* 0x000001008e8d7824 */ /* 0x000fe200078e028d */
[----:B------:R-:W-:Y:S01]  /*8d20*/  HMMA.16816.F32 R68, R56, R138, R68 ;  /* 0x0000008a3844723c */ /* 0x000fe20000001844 */
[----:B-1----:R-:W-:Y:S02]  /*8d30*/  F2FP.F16.E4M3.UNPACK_B R78, R64 ;  /* 0x00000040ff4e723e */ /* 0x002fe400020006ff */
[----:B------:R-:W-:-:S05]  /*8d40*/  F2FP.F16.E4M3.UNPACK_B R79, R65 ;  /* 0x00000041ff4f723e */ /* 0x000fca00020006ff */
[----:B------:R-:W-:Y:S01]  /*8d50*/  HMMA.16816.F32 R72, R56, R136, R72 ;  /* 0x000000883848723c */ /* 0x000fe20000001848 */
[----:B------:R-:W-:Y:S02]  /*8d60*/  F2FP.F16.E4M3.UNPACK_B R56, R131 ;  /* 0x00000083ff38723e */ /* 0x000fe400020006ff */
[----:B------:R-:W-:Y:S02]  /*8d70*/  F2FP.F16.E4M3.UNPACK_B R58, R132 ;  /* 0x00000084ff3a723e */ /* 0x000fe400020006ff */
[----:B------:R-:W-:Y:S02]  /*8d80*/  F2FP.F16.E4M3.UNPACK_B R57, R134 ;  /* 0x00000086ff39723e */ /* 0x000fe400020006ff */
[----:B------:R-:W-:Y:S02]  /*8d90*/  F2FP.F16.E4M3.UNPACK_B R59, R141 ;  /* 0x0000008dff3b723e */ /* 0x000fe400020006ff */
[----:B--2---:R-:W-:Y:S02]  /*8da0*/  F2FP.F16.E4M3.UNPACK_B R76, R60 ;  /* 0x0000003cff4c723e */ /* 0x004fe400020006ff */
        /* <DEDUP_REMOVED lines=16> */
[----:B------:R-:W-:-:S06]  /*8eb0*/  F2FP.F16.E4M3.UNPACK_B R64, R64.H1 ;  /* 0x00000040ff40723e */ /* 0x000fcc00030006ff */
[----:B------:R-:W-:Y:S01]  /*8ec0*/  HMMA.16816.F32 R72, R56, R76, R72 ;  /* 0x0000004c3848723c */ /* 0x000fe20000001848 */
[----:B------:R-:W-:Y:S02]  /*8ed0*/  F2FP.F16.E4M3.UNPACK_B R56, R115 ;  /* 0x00000073ff38723e */ /* 0x000fe400020006ff */
[----:B------:R-:W-:Y:S02]  /*8ee0*/  F2FP.F16.E4M3.UNPACK_B R58, R117 ;  /* 0x00000075ff3a723e */ /* 0x000fe400020006ff */
[----:B------:R-:W-:Y:S02]  /*8ef0*/  F2FP.F16.E4M3.UNPACK_B R57, R118 ;  /* 0x00000076ff39723e */ /* 0x000fe400020006ff */
[----:B------:R-:W-:Y:S02]  /*8f00*/  F2FP.F16.E4M3.UNPACK_B R59, R121 ;  /* 0x00000079ff3b723e */ /* 0x000fe400020006ff */
[----:B------:R-:W-:Y:S02]  /*8f10*/  F2FP.F16.E4M3.UNPACK_B R65, R65.H1 ;  /* 0x00000041ff41723e */ /* 0x000fe400030006ff */
[----:B------:R-:W-:-:S02]  /*8f20*/  F2FP.F16.E4M3.UNPACK_B R60, R60.H1 ;  /* 0x0000003cff3c723e */ /* 0x000fc400030006ff */
[----:B------:R-:W-:Y:S01]  /*8f30*/  F2FP.F16.E4M3.UNPACK_B R61, R61.H1 ;  /* 0x0000003dff3d723e */ /* 0x000fe200030006ff */
[----:B------:R-:W-:Y:S02]  /*8f40*/  IMAD R108, R108, 0x100, R110 ;  /* 0x000001006c6c7824 */ /* 0x000fe400078e026e */
        /* <DEDUP_REMOVED lines=14> */
[----:B------:R-:W-:-:S06]  /*9030*/  F2FP.F16.E4M3.UNPACK_B R64, R66 ;  /* 0x00000042ff40723e */ /* 0x000fcc00020006ff */
[----:B------:R-:W-:Y:S01]  /*9040*/  HMMA.16816.F32 R72, R56, R60, R72 ;  /* 0x0000003c3848723c */ /* 0x000fe20000001848 */
[----:B------:R-:W-:Y:S02]  /*9050*/  F2FP.F16.E4M3.UNPACK_B R56, R99 ;  /* 0x00000063ff38723e */ /* 0x000fe400020006ff */
[----:B------:R-:W-:Y:S02]  /*9060*/  F2FP.F16.E4M3.UNPACK_B R58, R100 ;  /* 0x00000064ff3a723e */ /* 0x000fe400020006ff */
[----:B------:R-:W-:Y:S02]  /*9070*/  F2FP.F16.E4M3.UNPACK_B R57, R102 ;  /* 0x00000066ff39723e */ /* 0x000fe400020006ff */
[----:B------:R-:W-:Y:S02]  /*9080*/  F2FP.F16.E4M3.UNPACK_B R59, R105 ;  /* 0x00000069ff3b723e */ /* 0x000fe400020006ff */
[----:B------:R-:W-:Y:S02]  /*9090*/  F2FP.F16.E4M3.UNPACK_B R65, R67 ;  /* 0x00000043ff41723e */ /* 0x000fe400020006ff */
[----:B------:R-:W-:-:S02]  /*90a0*/  F2FP.F16.E4M3.UNPACK_B R60, R62 ;  /* 0x0000003eff3c723e */ /* 0x000fc400020006ff */
[----:B------:R-:W-:Y:S01]  /*90b0*/  F2FP.F16.E4M3.UNPACK_B R61, R63 ;  /* 0x0000003fff3d723e */ /* 0x000fe200020006ff */
        /* <DEDUP_REMOVED lines=17> */
[----:B------:R-:W-:Y:S02]  /*91d0*/  F2FP.F16.E4M3.UNPACK_B R67, R67.H1 ;  /* 0x00000043ff43723e */ /* 0x000fe400030006ff */
[----:B------:R-:W-:Y:S02]  /*91e0*/  F2FP.F16.E4M3.UNPACK_B R44, R41 ;  /* 0x00000029ff2c723e */ /* 0x000fe400020006ff */
[----:B------:R-:W-:Y:S02]  /*91f0*/  F2FP.F16.E4M3.UNPACK_B R46, R43 ;  /* 0x0000002bff2e723e */ /* 0x000fe400020006ff */
[----:B------:R-:W-:Y:S02]  /*9200*/  F2FP.F16.E4M3.UNPACK_B R45, R45 ;  /* 0x0000002dff2d723e */ /* 0x000fe400020006ff */
[----:B------:R-:W-:Y:S02]  /*9210*/  F2FP.F16.E4M3.UNPACK_B R47, R47 ;  /* 0x0000002fff2f723e */ /* 0x000fe400020006ff */
        /* <DEDUP_REMOVED lines=12> */
[----:B------:R-:W-:Y:S02]  /*92e0*/  UIADD3 UR12, UP0, UPT, UR4, UR12, URZ ;  /* 0x0000000c040c7290 */ /* 0x000fe4000ff1e0ff */
[----:B------:R-:W-:-:S04]  /*92f0*/  UIADD3 UR6, UPT, UPT, UR6, -0x1, URZ ;  /* 0xffffffff06067890 */ /* 0x000fc8000fffe0ff */
[----:B------:R-:W-:Y:S01]  /*9300*/  HMMA.16816.F32 R68, R44, R66, R68 ;  /* 0x000000422c44723c */ /* 0x000fe20000001844 */
[----:B------:R-:W-:-:S07]  /*9310*/  ULEA.HI.X.SX32 UR13, UR4, UR13, 0x1, UP0 ;  /* 0x0000000d040d7291 */ /* 0x000fce00080f0eff */
[----:B------:R-:W-:Y:S01]  /*9320*/  HMMA.16816.F32 R72, R44, R62, R72 ;  /* 0x0000003e2c48723c */ /* 0x000fe20000001848 */
[----:B------:R-:W-:Y:S01]  /*9330*/  UISETP.NE.U32.AND UP0, UPT, UR6, URZ, UPT ;  /* 0x000000ff0600728c */ /* 0x000fe2000bf05070 */
[----:B0-----:R-:W-:-:S05]  /*9340*/  IMAD.SHL.U32 R200, R200, 0x80, RZ ;  /* 0x00000080c8c87824 */ /* 0x001fca00078e00ff */
[----:B------:R-:W-:Y:S01]  /*9350*/  IADD3 R18, P0, PT, R200, R18, RZ ;  /* 0x00000012c8127210 */ /* 0x000fe20007f1e0ff */
[----:B------:R-:W-:-:S03]  /*9360*/  UIADD3 UR8, UPT, UPT, UR8, -0x80, URZ ;  /* 0xffffff8008087890 */ /* 0x000fc6000fffe0ff */
[----:B------:R-:W-:Y:S01]  /*9370*/  LEA.HI.X.SX32 R25, R200, R25, 0x1, P0 ;  /* 0x00000019c8197211 */ /* 0x000fe200000f0eff */
[----:B------:R-:W-:Y:S08]  /*9380*/  BRA.U UP0, `(.L_x_1) ;  /* 0xffffffa900547547 */ /* 0x000ff0000b83ffff */
.L_x_0:
[----:B------:R-:W2:Y:S01]  /*9390*/  LDL.LU R20, [R1+0x1a4] ;  /* 0x0001a40001147983 */ /* 0x000ea20000300800 */
[----:B------:R-:W1:Y:S01]  /*93a0*/  S2R R41, SR_TID.X ;  /* 0x0000000000297919 */ /* 0x000e620000002100 */
[----:B------:R-:W3:Y:S01]  /*93b0*/  S2R R6, SR_TID.X ;  /* 0x0000000000067919 */ /* 0x000ee20000002100 */
[----:B------:R-:W-:Y:S01]  /*93c0*/  F2FP.SATFINITE.E4M3.F32.PACK_AB_MERGE_C R84, R85, R84, RZ ;  /* 0x000000545554723e */ /* 0x000fe200048070ff */
[----:B------:R-:W2:Y:S01]  /*93d0*/  LDCU UR4, c[0x0][0x3b4] ;  /* 0x00007680ff0477ac */ /* 0x000ea20008000800 */
[----:B------:R-:W-:Y:S02]  /*93e0*/  F2FP.SATFINITE.E4M3.F32.PACK_AB_MERGE_C R80, R81, R80, RZ ;  /* 0x000000505150723e */ /* 0x000fe400048070ff */
[----:B------:R-:W-:Y:S01]  /*93f0*/  F2FP.SATFINITE.E4M3.F32.PACK_AB_MERGE_C R86, R87, R86, RZ ;  /* 0x000000565756723e */ /* 0x000fe200048070ff */
[----:B------:R-:W4:Y:S01]  /*9400*/  LDCU.128 UR12, c[0x0][0x390] ;  /* 0x00007200ff0c77ac */ /* 0x000f220008000c00 */
[----:B------:R-:W-:Y:S02]  /*9410*/  F2FP.SATFINITE.E4M3.F32.PACK_AB_MERGE_C R82, R83, R82, RZ ;  /* 0x000000525352723e */ /* 0x000fe400048070ff */
[----:B------:R-:W-:Y:S01]  /*9420*/  F2FP.SATFINITE.E4M3.F32.PACK_AB_MERGE_C R68, R69, R68, RZ ;  /* 0x000000444544723e */ /* 0x000fe200048070ff */
[----:B------:R-:W5:Y:S01]  /*9430*/  LDCU UR6, c[0x0][0x3b8] ;  /* 0x00007700ff0677ac */ /* 0x000f620008000800 */
[----:B------:R-:W-:Y:S01]  /*9440*/  F2FP.SATFINITE.E4M3.F32.PACK_AB_MERGE_C R72, R73, R72, RZ ;  /* 0x000000484948723e */ /* 0x000fe200048070ff */
[C---:B-1----:R-:W-:Y:S01]  /*9450*/  IMAD.SHL.U32 R3, R41.reuse, 0x20, RZ ;  /* 0x0000002029037824 */ /* 0x042fe200078e00ff */
[----:B------:R-:W-:-:S02]  /*9460*/  LOP3.LUT R4, R41, 0x1c, RZ, 0xc0, !PT ;  /* 0x0000001c29047812 */ /* 0x000fc400078ec0ff */
[C---:B---3--:R-:W-:Y:S02]  /*9470*/  LOP3.LUT R8, R6.reuse, 0x1f, RZ, 0xc0, !PT ;  /* 0x0000001f06087812 */ /* 0x048fe400078ec0ff */
[----:B------:R-:W-:Y:S02]  /*9480*/  LOP3.LUT R5, R3, 0x300, RZ, 0xc0, !PT ;  /* 0x0000030003057812 */ /* 0x000fe400078ec0ff */
[----:B------:R-:W-:-:S03]  /*9490*/  LOP3.LUT R6, R6, 0x20, RZ, 0xc0, !PT ;  /* 0x0000002006067812 */ /* 0x000fc600078ec0ff */
[----:B------:R-:W-:Y:S01]  /*94a0*/  IMAD R5, R8, 0x4, R5 ;  /* 0x0000000408057824 */ /* 0x000fe200078e0205 */
[----:B------:R-:W-:Y:S02]  /*94b0*/  LOP3.LUT R4, R4, 0x60, R3, 0xf8, !PT ;  /* 0x0000006004047812 */ /* 0x000fe400078ef803 */
[----:B------:R-:W-:Y:S02]  /*94c0*/  F2FP.SATFINITE.E4M3.F32.PACK_AB_MERGE_C R70, R71, R70, RZ ;  /* 0x000000464746723e */ /* 0x000fe400048070ff */
[----:B------:R-:W-:Y:S01]  /*94d0*/  LEA.HI R21, R6, R5, RZ, 0x1c ;  /* 0x0000000506157211 */ /* 0x000fe200078fe0ff */
[----:B------:R-:W-:Y:S01]  /*94e0*/  BAR.SYNC.DEFER_BLOCKING 0x0 ;  /* 0x0000000000007b1d */ /* 0x000fe20000010000 */
[----:B------:R-:W-:Y:S02]  /*94f0*/  F2FP.SATFINITE.E4M3.F32.PACK_AB_MERGE_C R74, R75, R74, RZ ;  /* 0x0000004a4b4a723e */ /* 0x000fe400048070ff */
[----:B------:R-:W-:Y:S02]  /*9500*/  LOP3.LUT R84, R84, 0xffff, RZ, 0xc0, !PT ;  /* 0x0000ffff54547812 */ /* 0x000fe400078ec0ff */
[----:B------:R-:W-:-:S02]  /*9510*/  LOP3.LUT R5, R80, 0xffff, RZ, 0xc0, !PT ;  /* 0x0000ffff50057812 */ /* 0x000fc400078ec0ff */
[----:B------:R-:W-:Y:S02]  /*9520*/  LOP3.LUT R86, R86, 0xffff, RZ, 0xc0, !PT ;  /* 0x0000ffff56567812 */ /* 0x000fe400078ec0ff */
[----:B------:R-:W-:Y:S02]  /*9530*/  LOP3.LUT R7, R82, 0xffff, RZ, 0xc0, !PT ;  /* 0x0000ffff52077812 */ /* 0x000fe400078ec0ff */
[----:B------:R-:W-:Y:S02]  /*9540*/  LOP3.LUT R68, R68, 0xffff, RZ, 0xc0, !PT ;  /* 0x0000ffff44447812 */ /* 0x000fe400078ec0ff */
[----:B------:R-:W-:Y:S01]  /*9550*/  LOP3.LUT R9, R72, 0xffff, RZ, 0xc0, !PT ;  /* 0x0000ffff48097812 */ /* 0x000fe200078ec0ff */
[----:B------:R-:W-:Y:S01]  /*9560*/  IMAD R11, R6, 0x4, R4 ;  /* 0x00000004060b7824 */ /* 0x000fe200078e0204 */
[----:B------:R-:W-:Y:S02]  /*9570*/  LOP3.LUT R70, R70, 0xffff, RZ, 0xc0, !PT ;  /* 0x0000ffff46467812 */ /* 0x000fe400078ec0ff */
[----:B0-----:R-:W-:-:S02]  /*9580*/  LOP3.LUT R17, R74, 0xffff, RZ, 0xc0, !PT ;  /* 0x0000ffff4a117812 */ /* 0x001fc400078ec0ff */
[----:B------:R-:W-:Y:S02]  /*9590*/  SHF.R.U32.HI R3, RZ, 0x8, R84 ;  /* 0x00000008ff037819 */ /* 0x000fe40000011654 */
[--C-:B------:R-:W-:Y:S02]  /*95a0*/  PRMT R12, R84, 0x3340, R5.reuse ;  /* 0x00003340540c7816 */ /* 0x100fe40000000005 */
[----:B------:R-:W-:Y:S02]  /*95b0*/  SHF.R.U32.HI R5, RZ, 0x8, R5 ;  /* 0x00000008ff057819 */ /* 0x000fe40000011605 */
[----:B------:R-:W-:Y:S02]  /*95c0*/  SHF.R.U32.HI R4, RZ, 0x8, R86 ;  /* 0x00000008ff047819 */ /* 0x000fe40000011656 */
[--C-:B------:R-:W-:Y:S02]  /*95d0*/  PRMT R13, R86, 0x3340, R7.reuse ;  /* 0x00003340560d7816 */ /* 0x100fe40000000007 */
[----:B------:R-:W-:-:S02]  /*95e0*/  SHF.R.U32.HI R6, RZ, 0x8, R7 ;  /* 0x00000008ff067819 */ /* 0x000fc40000011607 */
[--C-:B------:R-:W-:Y:S02]  /*95f0*/  PRMT R15, R68, 0x3340, R9.reuse ;  /* 0x00003340440f7816 */ /* 0x100fe40000000009 */
[----:B------:R-:W-:Y:S02]  /*9600*/  SHF.R.U32.HI R7, RZ, 0x8, R68 ;  /* 0x00000008ff077819 */ /* 0x000fe40000011644 */
[----:B------:R-:W-:Y:S02]  /*9610*/  SHF.R.U32.HI R9, RZ, 0x8, R9 ;  /* 0x00000008ff097819 */ /* 0x000fe40000011609 */
[----:B------:R-:W-:Y:S02]  /*9620*/  SHF.R.U32.HI R8, RZ, 0x8, R70 ;  /* 0x00000008ff087819 */ /* 0x000fe40000011646 */
[----:B------:R-:W-:Y:S02]  /*9630*/  SHF.R.U32.HI R10, RZ, 0x8, R17 ;  /* 0x00000008ff0a7819 */ /* 0x000fe40000011611 */
[----:B------:R-:W-:-:S02]  /*9640*/  LOP3.LUT R14, R3, 0xffff, RZ, 0xc0, !PT ;  /* 0x0000ffff030e7812 */ /* 0x000fc400078ec0ff */
[----:B------:R-:W-:Y:S02]  /*9650*/  LOP3.LUT R5, R5, 0xffff, RZ, 0xc0, !PT ;  /* 0x0000ffff05057812 */ /* 0x000fe400078ec0ff */
[----:B------:R-:W-:Y:S02]  /*9660*/  LOP3.LUT R3, R4, 0xffff, RZ, 0xc0, !PT ;  /* 0x0000ffff04037812 */ /* 0x000fe400078ec0ff */
[----:B------:R-:W-:Y:S02]  /*9670*/  LOP3.LUT R6, R6, 0xffff, RZ, 0xc0, !PT ;  /* 0x0000ffff06067812 */ /* 0x000fe400078ec0ff */
[----:B------:R-:W-:Y:S02]  /*9680*/  LOP3.LUT R4, R7, 0xffff, RZ, 0xc0, !PT ;  /* 0x0000ffff07047812 */ /* 0x000fe400078ec0ff */
[----:B------:R-:W-:Y:S02]  /*9690*/  LOP3.LUT R9, R9, 0xffff, RZ, 0xc0, !PT ;  /* 0x0000ffff09097812 */ /* 0x000fe400078ec0ff */
[----:B------:R-:W-:-:S02]  /*96a0*/  LOP3.LUT R7, R8, 0xffff, RZ, 0xc0, !PT ;  /* 0x0000ffff08077812 */ /* 0x000fc400078ec0ff */
[----:B------:R-:W-:Y:S02]  /*96b0*/  LOP3.LUT R10, R10, 0xffff, RZ, 0xc0, !PT ;  /* 0x0000ffff0a0a7812 */ /* 0x000fe400078ec0ff */
[----:B------:R-:W-:Y:S02]  /*96c0*/  PRMT R5, R14, 0x3340, R5 ;  /* 0x000033400e057816 */ /* 0x000fe40000000005 */
[----:B------:R-:W-:Y:S02]  /*96d0*/  PRMT R6, R3, 0x3340, R6 ;  /* 0x0000334003067816 */ /* 0x000fe40000000006 */
[----:B------:R-:W-:Y:S02]  /*96e0*/  PRMT R4, R4, 0x3340, R9 ;  /* 0x0000334004047816 */ /* 0x000fe40000000009 */
[----:B------:R-:W-:Y:S02]  /*96f0*/  PRMT R16, R70, 0x3340, R17 ;  /* 0x0000334046107816 */ /* 0x000fe40000000011 */
[----:B------:R-:W-:-:S02]  /*9700*/  PRMT R7, R7, 0x3340, R10 ;  /* 0x0000334007077816 */ /* 0x000fc4000000000a */
[----:B------:R-:W-:Y:S02]  /*9710*/  PRMT R12, R12, 0x5410, R5 ;  /* 0x000054100c0c7816 */ /* 0x000fe40000000005 */
[----:B------:R-:W-:Y:S02]  /*9720*/  PRMT R6, R13, 0x5410, R6 ;  /* 0x000054100d067816 */ /* 0x000fe40000000006 */
[----:B------:R-:W-:Y:S02]  /*9730*/  PRMT R15, R15, 0x5410, R4 ;  /* 0x000054100f0f7816 */ /* 0x000fe40000000004 */
[C---:B------:R-:W-:Y:S02]  /*9740*/  LOP3.LUT R3, R11.reuse, 0x20, RZ, 0x3c, !PT ;  /* 0x000000200b037812 */ /* 0x040fe400078e3cff */
[----:B------:R-:W-:Y:S02]  /*9750*/  LOP3.LUT R4, R11, 0x40, RZ, 0x3c, !PT ;  /* 0x000000400b047812 */ /* 0x000fe400078e3cff */
[----:B------:R-:W-:-:S02]  /*9760*/  PRMT R16, R16, 0x5410, R7 ;  /* 0x0000541010107816 */ /* 0x000fc40000000007 */
[----:B------:R-:W-:Y:S01]  /*9770*/  LOP3.LUT R5, R11, 0x60, RZ, 0x3c, !PT ;  /* 0x000000600b057812 */ /* 0x000fe200078e3cff */
[----:B------:R-:W-:Y:S04]  /*9780*/  STS [R11+UR5], R12 ;  /* 0x0000000c0b007988 */ /* 0x000fe80008000805 */
[----:B------:R-:W-:Y:S04]  /*9790*/  STS [R3+UR5+0x100], R6 ;  /* 0x0001000603007988 */ /* 0x000fe80008000805 */
[----:B------:R0:W-:Y:S04]  /*97a0*/  STS [R4+UR5+0x200], R15 ;  /* 0x0002000f04007988 */ /* 0x0001e80008000805 */
[----:B------:R1:W-:Y:S01]  /*97b0*/  STS [R5+UR5+0x300], R16 ;  /* 0x0003001005007988 */ /* 0x0003e20008000805 */
[----:B------:R-:W-:Y:S01]  /*97c0*/  BAR.SYNC.DEFER_BLOCKING 0x0 ;  /* 0x0000000000007b1d */ /* 0x000fe20000010000 */
[----:B------:R-:W-:-:S02]  /*97d0*/  LOP3.LUT R22, R21, 0x20, RZ, 0x3c, !PT ;  /* 0x0000002015167812 */ /* 0x000fc400078e3cff */
[C---:B------:R-:W-:Y:S02]  /*97e0*/  LOP3.LUT R24, R21.reuse, 0x40, RZ, 0x3c, !PT ;  /* 0x0000004015187812 */ /* 0x040fe400078e3cff */
[----:B------:R-:W-:Y:S01]  /*97f0*/  LOP3.LUT R26, R21, 0x60, RZ, 0x3c, !PT ;  /* 0x00000060151a7812 */ /* 0x000fe200078e3cff */
[----:B------:R-:W3:Y:S04]  /*9800*/  LDS.U16 R28, [R21+UR5] ;  /* 0x00000005151c7984 */ /* 0x000ee80008000400 */
[----:B------:R-:W3:Y:S04]  /*9810*/  LDS.U16 R30, [R22+UR5] ;  /* 0x00000005161e7984 */ /* 0x000ee80008000400 */
[----:B------:R-:W3:Y:S04]  /*9820*/  LDS.U16 R31, [R24+UR5] ;  /* 0x00000005181f7984 */ /* 0x000ee80008000400 */
[----:B------:R-:W4:Y:S01]  /*9830*/  LDS.U16 R32, [R26+UR5] ;  /* 0x000000051a207984 */ /* 0x000f220008000400 */
[----:B0-----:R-:W-:-:S03]  /*9840*/  LOP3.LUT R4, R0, R2, RZ, 0xfc, !PT ;  /* 0x0000000200047212 */ /* 0x001fc600078efcff */
[----:B------:R0:W2:Y:S04]  /*9850*/  LDS.U16 R29, [R21+UR5+0x80] ;  /* 0x00008005151d7984 */ /* 0x0000a80008000400 */
[----:B------:R-:W2:Y:S01]  /*9860*/  LDS.U16 R22, [R22+UR5+0x80] ;  /* 0x0000800516167984 */ /* 0x000ea20008000400 */
[--C-:B------:R-:W-:Y:S01]  /*9870*/  LOP3.LUT R3, R0, 0x2, R2.reuse, 0xfe, !PT ;  /* 0x0000000200037812 */ /* 0x100fe200078efe02 */
[----:B-----5:R-:W-:Y:S02]  /*9880*/  IMAD R7, R4, UR6, RZ ;  /* 0x0000000604077c24 */ /* 0x020fe4000f8e02ff */
[----:B------:R-:W5:Y:S01]  /*9890*/  LDS.U16 R24, [R24+UR5+0x80] ;  /* 0x0000800518187984 */ /* 0x000f620008000400 */
[C-C-:B------:R-:W-:Y:S02]  /*98a0*/  LOP3.LUT R13, R0.reuse, 0x1e, R2.reuse, 0xfe, !PT ;  /* 0x0000001e000d7812 */ /* 0x140fe400078efe02 */
[C-C-:B------:R-:W-:Y:S01]  /*98b0*/  LOP3.LUT R14, R0.reuse, 0x1c, R2.reuse, 0xfe, !PT ;  /* 0x0000001c000e7812 */ /* 0x140fe200078efe02 */
[----:B------:R-:W2:Y:S01]  /*98c0*/  LDS.U16 R26, [R26+UR5+0x80] ;  /* 0x000080051a1a7984 */ /* 0x000ea20008000400 */
[----:B------:R-:W-:-:S02]  /*98d0*/  LOP3.LUT R11, R0, 0x1a, R2, 0xfe, !PT ;  /* 0x0000001a000b7812 */ /* 0x000fc400078efe02 */
[C-C-:B------:R-:W-:Y:S02]  /*98e0*/  LOP3.LUT R10, R0.reuse, 0x18, R2.reuse, 0xfe, !PT ;  /* 0x00000018000a7812 */ /* 0x140fe400078efe02 */
[C-C-:B------:R-:W-:Y:S02]  /*98f0*/  LOP3.LUT R12, R0.reuse, 0x16, R2.reuse, 0xfe, !PT ;  /* 0x00000016000c7812 */ /* 0x140fe400078efe02 */
[C-C-:B------:R-:W-:Y:S02]  /*9900*/  LOP3.LUT R15, R0.reuse, 0x14, R2.reuse, 0xfe, !PT ;  /* 0x00000014000f7812 */ /* 0x140fe400078efe02 */
[C-C-:B-1----:R-:W-:Y:S02]  /*9910*/  LOP3.LUT R16, R0.reuse, 0x12, R2.reuse, 0xfe, !PT ;  /* 0x0000001200107812 */ /* 0x142fe400078efe02 */
[C-C-:B------:R-:W-:Y:S02]  /*9920*/  LOP3.LUT R17, R0.reuse, 0x10, R2.reuse, 0xfe, !PT ;  /* 0x0000001000117812 */ /* 0x140fe400078efe02 */
[----:B------:R-:W-:-:S02]  /*9930*/  LOP3.LUT R18, R0, 0xe, R2, 0xfe, !PT ;  /* 0x0000000e00127812 */ /* 0x000fc400078efe02 */
[C-C-:B------:R-:W-:Y:S02]  /*9940*/  LOP3.LUT R19, R0.reuse, 0xc, R2.reuse, 0xfe, !PT ;  /* 0x0000000c00137812 */ /* 0x140fe400078efe02 */
[C-C-:B------:R-:W-:Y:S02]  /*9950*/  LOP3.LUT R8, R0.reuse, 0xa, R2.reuse, 0xfe, !PT ;  /* 0x0000000a00087812 */ /* 0x140fe400078efe02 */
[----:B------:R-:W-:Y:S02]  /*9960*/  LOP3.LUT R9, R0, 0x6, R2, 0xfe, !PT ;  /* 0x0000000600097812 */ /* 0x000fe400078efe02 */
[----:B---3--:R-:W-:Y:S02]  /*9970*/  PRMT R23, R28, 0x7770, RZ ;  /* 0x000077701c177816 */ /* 0x008fe400000000ff */
[----:B0-----:R-:W-:Y:S02]  /*9980*/  PRMT R21, R30, 0x7770, RZ ;  /* 0x000077701e157816 */ /* 0x001fe400000000ff */
[----:B------:R-:W-:-:S02]  /*9990*/  PRMT R25, R31, 0x7770, RZ ;  /* 0x000077701f197816 */ /* 0x000fc400000000ff */
[----:B----4-:R-:W-:Y:S01]  /*99a0*/  PRMT R27, R32, 0x7770, RZ ;  /* 0x00007770201b7816 */ /* 0x010fe200000000ff */
[C---:B--2---:R-:W-:Y:S01]  /*99b0*/  IMAD R5, R20.reuse, UR4, RZ ;  /* 0x0000000414057c24 */ /* 0x044fe2000f8e02ff */
[----:B------:R-:W-:-:S04]  /*99c0*/  ISETP.GE.AND P0, PT, R20, UR14, PT ;  /* 0x0000000e14007c0c */ /* 0x000fc8000bf06270 */
[----:B------:R-:W-:Y:S01]  /*99d0*/  IADD3 R33, P2, PT, R5, UR12, RZ ;  /* 0x0000000c05217c10 */ /* 0x000fe2000ff5e0ff */
[C---:B------:R-:W-:Y:S01]  /*99e0*/  IMAD R20, R3.reuse, UR6, RZ ;  /* 0x0000000603147c24 */ /* 0x040fe2000f8e02ff */
[----:B------:R-:W-:Y:S02]  /*99f0*/  ISETP.LT.AND P1, PT, R4, UR15, !P0 ;  /* 0x0000000f04007c0c */ /* 0x000fe4000c721270 */
[----:B------:R-:W-:Y:S02]  /*9a00*/  ISETP.LT.AND P4, PT, R3, UR15, !P0 ;  /* 0x0000000f03007c0c */ /* 0x000fe4000c781270 */
[----:B------:R-:W-:Y:S02]  /*9a10*/  LEA.HI.X.SX32 R35, R5, UR13, 0x1, P2 ;  /* 0x0000000d05237c11 */ /* 0x000fe400090f0eff */
[----:B------:R-:W-:Y:S02]  /*9a20*/  IADD3 R4, P2, PT, R7, R33, RZ ;  /* 0x0000002107047210 */ /* 0x000fe40007f5e0ff */
[----:B------:R-:W-:-:S02]  /*9a30*/  LOP3.LUT R3, R0, 0x8, R2, 0xfe, !PT ;  /* 0x0000000800037812 */ /* 0x000fc400078efe02 */
[----:B------:R-:W-:Y:S02]  /*9a40*/  LOP3.LUT R0, R0, 0x4, R2, 0xfe, !PT ;  /* 0x0000000400007812 */ /* 0x000fe400078efe02 */
[----:B------:R-:W-:Y:S02]  /*9a50*/  IADD3 R6, P3, PT, R20, R33, RZ ;  /* 0x0000002114067210 */ /* 0x000fe40007f7e0ff */
[-C--:B------:R-:W-:Y:S02]  /*9a60*/  LEA.HI.X.SX32 R5, R7, R35.reuse, 0x1, P2 ;  /* 0x0000002307057211 */ /* 0x080fe400010f0eff */
[C---:B------:R-:W-:Y:S01]  /*9a70*/  ISETP.LT.AND P2, PT, R0.reuse, UR15, !P0 ;  /* 0x0000000f00007c0c */ /* 0x040fe2000c741270 */
[----:B------:R-:W-:Y:S01]  /*9a80*/  IMAD R0, R0, UR6, RZ ;  /* 0x0000000600007c24 */ /* 0x000fe2000f8e02ff */
[----:B------:R-:W-:Y:S01]  /*9a90*/  LEA.HI.X.SX32 R7, R20, R35, 0x1, P3 ;  /* 0x0000002314077211 */ /* 0x000fe200018f0eff */
[----:B------:R0:W-:Y:S03]  /*9aa0*/  @P1 STG.E.U8 desc[UR10][R4.64], R23 ;  /* 0x0000001704001986 */ /* 0x0001e6000c10110a */
[C---:B------:R-:W-:Y:S01]  /*9ab0*/  IADD3 R2, P6, PT, R0.reuse, R33, RZ ;  /* 0x0000002100027210 */ /* 0x040fe20007fde0ff */
[----:B------:R1:W-:Y:S01]  /*9ac0*/  @P4 STG.E.U8 desc[UR10][R6.64], R21 ;  /* 0x0000001506004986 */ /* 0x0003e2000c10110a */
[----:B------:R-:W-:Y:S01]  /*9ad0*/  ISETP.LT.AND P4, PT, R9, UR15, !P0 ;  /* 0x0000000f09007c0c */ /* 0x000fe2000c781270 */
[C---:B------:R-:W-:Y:S01]  /*9ae0*/  IMAD R20, R3.reuse, UR6, RZ ;  /* 0x0000000603147c24 */ /* 0x040fe2000f8e02ff */
[----:B------:R-:W-:Y:S01]  /*9af0*/  ISETP.LT.AND P3, PT, R3, UR15, !P0 ;  /* 0x0000000f03007c0c */ /* 0x000fe2000c761270 */
[----:B------:R-:W-:Y:S01]  /*9b00*/  IMAD R9, R9, UR6, RZ ;  /* 0x0000000609097c24 */ /* 0x000fe2000f8e02ff */
[----:B------:R-:W-:Y:S01]  /*9b10*/  LEA.HI.X.SX32 R3, R0, R35, 0x1, P6 ;  /* 0x0000002300037211 */ /* 0x000fe200030f0eff */
[C---:B------:R-:W-:Y:S01]  /*9b20*/  IMAD R0, R8.reuse, UR6, RZ ;  /* 0x0000000608007c24 */ /* 0x040fe2000f8e02ff */
[----:B------:R-:W-:-:S02]  /*9b30*/  ISETP.LT.AND P1, PT, R8, UR15, !P0 ;  /* 0x0000000f08007c0c */ /* 0x000fc4000c721270 */
[CC--:B0-----:R-:W-:Y:S01]  /*9b40*/  IADD3 R4, P5, PT, R9.reuse, R33.reuse, RZ ;  /* 0x0000002109047210 */ /* 0x0c1fe20007fbe0ff */
[----:B------:R0:W-:Y:S01]  /*9b50*/  @P2 STG.E.U8 desc[UR10][R2.64], R25 ;  /* 0x0000001902002986 */ /* 0x0001e2000c10110a */
[-C--:B------:R-:W-:Y:S02]  /*9b60*/  IADD3 R8, P2, PT, R0, R33.reuse, RZ ;  /* 0x0000002100087210 */ /* 0x080fe40007f5e0ff */
[----:B-1----:R-:W-:Y:S02]  /*9b70*/  IADD3 R6, P6, PT, R20, R33, RZ ;  /* 0x0000002114067210 */ /* 0x002fe40007fde0ff */
[-C--:B------:R-:W-:Y:S02]  /*9b80*/  LEA.HI.X.SX32 R5, R9, R35.reuse, 0x1, P5 ;  /* 0x0000002309057211 */ /* 0x080fe400028f0eff */
[-C--:B------:R-:W-:Y:S02]  /*9b90*/  LEA.HI.X.SX32 R9, R0, R35.reuse, 0x1, P2 ;  /* 0x0000002300097211 */ /* 0x080fe400010f0eff */
[C---:B------:R-:W-:Y:S01]  /*9ba0*/  ISETP.LT.AND P2, PT, R19.reuse, UR15, !P0 ;  /* 0x0000000f13007c0c */ /* 0x040fe2000c741270 */
[----:B------:R-:W-:Y:S01]  /*9bb0*/  IMAD R19, R19, UR6, RZ ;  /* 0x0000000613137c24 */ /* 0x000fe2000f8e02ff */
[----:B------:R-:W-:-:S02]  /*9bc0*/  LEA.HI.X.SX32 R7, R20, R35, 0x1, P6 ;  /* 0x0000002314077211 */ /* 0x000fc400030f0eff */
[----:B------:R-:W-:Y:S02]  /*9bd0*/  PRMT R21, R29, 0x7770, RZ ;  /* 0x000077701d157816 */ /* 0x000fe400000000ff */
[----:B------:R-:W-:Y:S01]  /*9be0*/  PRMT R23, R22, 0x7770, RZ ;  /* 0x0000777016177816 */ /* 0x000fe200000000ff */
[----:B------:R1:W-:Y:S01]  /*9bf0*/  @P4 STG.E.U8 desc[UR10][R4.64], R27 ;  /* 0x0000001b04004986 */ /* 0x0003e2000c10110a */
[----:B0-----:R-:W-:-:S03]  /*9c00*/  IADD3 R2, P5, PT, R19, R33, RZ ;  /* 0x0000002113027210 */ /* 0x001fc60007fbe0ff */
[----:B------:R0:W-:Y:S01]  /*9c10*/  @P3 STG.E.U8 desc[UR10][R6.64], R21 ;  /* 0x0000001506003986 */ /* 0x0001e2000c10110a */
[----:B------:R-:W-:-:S03]  /*9c20*/  ISETP.LT.AND P3, PT, R17, UR15, !P0 ;  /* 0x0000000f11007c0c */ /* 0x000fc6000c761270 */
[----:B------:R2:W-:Y:S01]  /*9c30*/  @P1 STG.E.U8 desc[UR10][R8.64], R23 ;  /* 0x0000001708001986 */ /* 0x0005e2000c10110a */
[C---:B------:R-:W-:Y:S01]  /*9c40*/  ISETP.LT.AND P1, PT, R18.reuse, UR15, !P0 ;  /* 0x0000000f12007c0c */ /* 0x040fe2000c721270 */
[----:B------:R-:W-:Y:S01]  /*9c50*/  IMAD R18, R18, UR6, RZ ;  /* 0x0000000612127c24 */ /* 0x000fe2000f8e02ff */
[C---:B------:R-:W-:Y:S01]  /*9c60*/  ISETP.LT.AND P4, PT, R16.reuse, UR15, !P0 ;  /* 0x0000000f10007c0c */ /* 0x040fe2000c781270 */
[----:B------:R-:W-:Y:S01]  /*9c70*/  IMAD R17, R17, UR6, RZ ;  /* 0x0000000611117c24 */ /* 0x000fe2000f8e02ff */
[----:B------:R-:W-:Y:S01]  /*9c80*/  LEA.HI.X.SX32 R3, R19, R35, 0x1, P5 ;  /* 0x0000002313037211 */ /* 0x000fe200028f0eff */
[----:B------:R-:W-:Y:S01]  /*9c90*/  IMAD R16, R16, UR6, RZ ;  /* 0x0000000610107c24 */ /* 0x000fe2000f8e02ff */
[----:B-----5:R-:W-:Y:S02]  /*9ca0*/  PRMT R25, R24, 0x7770, RZ ;  /* 0x0000777018197816 */ /* 0x020fe400000000ff */
[-C--:B-1----:R-:W-:Y:S02]  /*9cb0*/  IADD3 R4, P6, PT, R18, R33.reuse, RZ ;  /* 0x0000002112047210 */ /* 0x082fe40007fde0ff */
[-C--:B0-----:R-:W-:Y:S01]  /*9cc0*/  IADD3 R6, P5, PT, R17, R33.reuse, RZ ;  /* 0x0000002111067210 */ /* 0x081fe20007fbe0ff */
[----:B------:R-:W-:Y:S01]  /*9cd0*/  @P2 STG.E.U8 desc[UR10][R2.64], R25 ;  /* 0x0000001902002986 */ /* 0x000fe2000c10110a */
[----:B--2---:R-:W-:-:S02]  /*9ce0*/  IADD3 R8, P2, PT, R16, R33, RZ ;  /* 0x0000002110087210 */ /* 0x004fc40007f5e0ff */
[-C--:B------:R-:W-:Y:S02]  /*9cf0*/  LEA.HI.X.SX32 R5, R18, R35.reuse, 0x1, P6 ;  /* 0x0000002312057211 */ /* 0x080fe400030f0eff */
[----:B------:R-:W-:Y:S02]  /*9d00*/  PRMT R23, R26, 0x7770, RZ ;  /* 0x000077701a177816 */ /* 0x000fe400000000ff */
[-C--:B------:R-:W-:Y:S02]  /*9d10*/  LEA.HI.X.SX32 R7, R17, R35.reuse, 0x1, P5 ;  /* 0x0000002311077211 */ /* 0x080fe400028f0eff */
[----:B------:R-:W-:Y:S02]  /*9d20*/  PRMT R19, R28, 0x7771, RZ ;  /* 0x000077711c137816 */ /* 0x000fe400000000ff */
[----:B------:R-:W-:Y:S02]  /*9d30*/  LEA.HI.X.SX32 R9, R16, R35, 0x1, P2 ;  /* 0x0000002310097211 */ /* 0x000fe400010f0eff */
[----:B------:R-:W-:Y:S01]  /*9d40*/  PRMT R21, R30, 0x7771, RZ ;  /* 0x000077711e157816 */ /* 0x000fe200000000ff */
[----:B------:R0:W-:Y:S04]  /*9d50*/  @P1 STG.E.U8 desc[UR10][R4.64], R23 ;  /* 0x0000001704001986 */ /* 0x0001e8000c10110a */
[----:B------:R1:W-:Y:S04]  /*9d60*/  @P3 STG.E.U8 desc[UR10][R6.64], R19 ;  /* 0x0000001306003986 */ /* 0x0003e8000c10110a */
[----:B------:R2:W-:Y:S01]  /*9d70*/  @P4 STG.E.U8 desc[UR10][R8.64], R21 ;  /* 0x0000001508004986 */ /* 0x0005e2000c10110a */
[C---:B------:R-:W-:Y:S01]  /*9d80*/  ISETP.LT.AND P4, PT, R12.reuse, UR15, !P0 ;  /* 0x0000000f0c007c0c */ /* 0x040fe2000c781270 */
[----:B------:R-:W-:-:S02]  /*9d90*/  IMAD R12, R12, UR6, RZ ;  /* 0x000000060c0c7c24 */ /* 0x000fc4000f8e02ff */
[----:B------:R-:W-:Y:S02]  /*9da0*/  IMAD R0, R10, UR6, RZ ;  /* 0x000000060a007c24 */ /* 0x000fe4000f8e02ff */
[----:B------:R-:W-:Y:S01]  /*9db0*/  IMAD R17, R14, UR6, RZ ;  /* 0x000000060e117c24 */ /* 0x000fe2000f8e02ff */
[-C--:B0-----:R-:W-:Y:S02]  /*9dc0*/  IADD3 R4, P1, PT, R12, R33.reuse, RZ ;  /* 0x000000210c047210 */ /* 0x081fe40007f3e0ff */
[C---:B------:R-:W-:Y:S01]  /*9dd0*/  ISETP.LT.AND P5, PT, R15.reuse, UR15, !P0 ;  /* 0x0000000f0f007c0c */ /* 0x040fe2000c7a1270 */
[----:B------:R-:W-:Y:S01]  /*9de0*/  IMAD R15, R15, UR6, RZ ;  /* 0x000000060f0f7c24 */ /* 0x000fe2000f8e02ff */
[----:B-1----:R-:W-:Y:S02]  /*9df0*/  IADD3 R6, P2, PT, R0, R33, RZ ;  /* 0x0000002100067210 */ /* 0x002fe40007f5e0ff */
[----:B------:R-:W-:Y:S02]  /*9e00*/  ISETP.LT.AND P3, PT, R10, UR15, !P0 ;  /* 0x0000000f0a007c0c */ /* 0x000fe4000c761270 */
[----:B------:R-:W-:-:S02]  /*9e10*/  LEA.HI.X.SX32 R5, R12, R35, 0x1, P1 ;  /* 0x000000230c057211 */ /* 0x000fc400008f0eff */
[----:B------:R-:W-:Y:S01]  /*9e20*/  IADD3 R10, P1, PT, R17, R33, RZ ;  /* 0x00000021110a7210 */ /* 0x000fe20007f3e0ff */
[----:B------:R-:W-:Y:S01]  /*9e30*/  IMAD R16, R11, UR6, RZ ;  /* 0x000000060b107c24 */ /* 0x000fe2000f8e02ff */
[----:B------:R-:W-:Y:S02]  /*9e40*/  LEA.HI.X.SX32 R7, R0, R35, 0x1, P2 ;  /* 0x0000002300077211 */ /* 0x000fe400010f0eff */
[----:B------:R-:W-:Y:S02]  /*9e50*/  IADD3 R2, P6, PT, R15, R33, RZ ;  /* 0x000000210f027210 */ /* 0x000fe40007fde0ff */
[----:B------:R-:W-:Y:S02]  /*9e60*/  ISETP.LT.AND P2, PT, R11, UR15, !P0 ;  /* 0x0000000f0b007c0c */ /* 0x000fe4000c741270 */
[----:B------:R-:W-:Y:S02]  /*9e70*/  LEA.HI.X.SX32 R11, R17, R35, 0x1, P1 ;  /* 0x00000023110b7211 */ /* 0x000fe400008f0eff */
[----:B------:R-:W-:-:S02]  /*9e80*/  ISETP.LT.AND P1, PT, R14, UR15, !P0 ;  /* 0x0000000f0e007c0c */ /* 0x000fc4000c721270 */
[----:B------:R-:W-:Y:S02]  /*9e90*/  ISETP.LT.AND P0, PT, R13, UR15, !P0 ;  /* 0x0000000f0d007c0c */ /* 0x000fe4000c701270 */
[----:B------:R-:W-:Y:S02]  /*9ea0*/  LEA.HI.X.SX32 R3, R15, R35, 0x1, P6 ;  /* 0x000000230f037211 */ /* 0x000fe400030f0eff */
[----:B--2---:R-:W-:Y:S02]  /*9eb0*/  IADD3 R8, P6, PT, R16, R33, RZ ;  /* 0x0000002110087210 */ /* 0x004fe40007fde0ff */
[----:B------:R-:W-:Y:S02]  /*9ec0*/  PRMT R19, R31, 0x7771, RZ ;  /* 0x000077711f137816 */ /* 0x000fe400000000ff */
[----:B------:R-:W-:Y:S01]  /*9ed0*/  PRMT R23, R32, 0x7771, RZ ;  /* 0x0000777120177816 */ /* 0x000fe200000000ff */
[----:B------:R-:W-:Y:S01]  /*9ee0*/  IMAD R18, R13, UR6, RZ ;  /* 0x000000060d127c24 */ /* 0x000fe2000f8e02ff */
[----:B------:R-:W-:-:S02]  /*9ef0*/  PRMT R15, R29, 0x7771, RZ ;  /* 0x000077711d0f7816 */ /* 0x000fc400000000ff */
[----:B------:R-:W-:Y:S02]  /*9f00*/  LEA.HI.X.SX32 R9, R16, R35, 0x1, P6 ;  /* 0x0000002310097211 */ /* 0x000fe400030f0eff */
[----:B------:R-:W-:Y:S01]  /*9f10*/  PRMT R17, R22, 0x7771, RZ ;  /* 0x0000777116117816 */ /* 0x000fe200000000ff */
[----:B------:R0:W-:Y:S01]  /*9f20*/  @P5 STG.E.U8 desc[UR10][R2.64], R19 ;  /* 0x0000001302005986 */ /* 0x0001e2000c10110a */
[----:B------:R-:W-:-:S03]  /*9f30*/  PRMT R21, R24, 0x7771, RZ ;  /* 0x0000777118157816 */ /* 0x000fc600000000ff */
[----:B------:R0:W-:Y:S01]  /*9f40*/  @P4 STG.E.U8 desc[UR10][R4.64], R23 ;  /* 0x0000001704004986 */ /* 0x0001e2000c10110a */
[----:B------:R-:W-:-:S03]  /*9f50*/  IADD3 R12, P6, PT, R18, R33, RZ ;  /* 0x00000021120c7210 */ /* 0x000fc60007fde0ff */
[----:B------:R0:W-:Y:S04]  /*9f60*/  @P3 STG.E.U8 desc[UR10][R6.64], R15 ;  /* 0x0000000f06003986 */ /* 0x0001e8000c10110a */
[----:B------:R0:W-:Y:S01]  /*9f70*/  @P2 STG.E.U8 desc[UR10][R8.64], R17 ;  /* 0x0000001108002986 */ /* 0x0001e2000c10110a */
[----:B------:R-:W-:-:S03]  /*9f80*/  LEA.HI.X.SX32 R13, R18, R35, 0x1, P6 ;  /* 0x00000023120d7211 */ /* 0x000fc600030f0eff */
[----:B------:R0:W-:Y:S01]  /*9f90*/  @P1 STG.E.U8 desc[UR10][R10.64], R21 ;  /* 0x000000150a001986 */ /* 0x0001e2000c10110a */
[----:B------:R-:W-:Y:S05]  /*9fa0*/  @!P0 EXIT ;  /* 0x000000000000894d */ /* 0x000fea0003800000 */
[----:B0-----:R-:W-:-:S05]  /*9fb0*/  PRMT R3, R26, 0x7771, RZ ;  /* 0x000077711a037816 */ /* 0x001fca00000000ff */
[----:B------:R-:W-:Y:S01]  /*9fc0*/  STG.E.U8 desc[UR10][R12.64], R3 ;  /* 0x000000030c007986 */ /* 0x000fe2000c10110a */
[----:B------:R-:W-:Y:S05]  /*9fd0*/  EXIT ;  /* 0x000000000000794d */ /* 0x000fea0003800000 */
.L_x_2:
[----:B------:R-:W-:-:S00]  /*9fe0*/  BRA `(.L_x_2) ;  /* 0xfffffffc00fc7947 */ /* 0x000fc0000383ffff */
[----:B------:R-:W-:-:S00]  /*9ff0*/  NOP ;  /* 0x0000000000007918 */ /* 0x000fc00000000000 */
        /* <DEDUP_REMOVED lines=8> */
.L_x_3:


//--------------------- .nv.shared.matmul_kernel  --------------------------
	.section	.nv.shared.matmul_kernel,"aw",@nobits
	.sectionflags	@""
	.align	16
	.zero		1024


//--------------------- .nv.shared.reserved.0     --------------------------
	.section	.nv.shared.reserved.0,"aw",@nobits
	.weak		__nv_reservedSMEM_offset_0_alias
	.size		__nv_reservedSMEM_offset_0_alias, 0, 64
	.other		__nv_reservedSMEM_offset_0_alias,@"STO_CUDA_RESERVED_SHARED STV_DEFAULT"
__nv_reservedSMEM_offset_0_alias:
	.zero		0
	.zero		64


//--------------------- .nv.constant0.matmul_kernel --------------------------
	.section	.nv.constant0.matmul_kernel,"a",@progbits
	.sectionflags	@""
	.align	4
.nv.constant0.matmul_kernel:
	.zero		976


//--------------------- SYMBOLS --------------------------

	.type		.nv.reservedSmem.offset0,@object
	.size		.nv.reservedSmem.offset0,0x4
	.type		.nv.reservedSmem.cap,@object
	.size		.nv.reservedSmem.cap,0x4
